//
// Generated by NVIDIA NVVM Compiler
//
// Compiler Build ID: CL-36424714
// Cuda compilation tools, release 13.0, V13.0.88
// Based on NVVM 20.0.0
//

.version 9.0
.target sm_100
.address_size 64

	// .globl	_Z10gemm_naiveiiiPKfS0_S0_Pfff
// _ZZ10gemm_tilediiiPKfS0_S0_PfffE2As has been demoted
// _ZZ10gemm_tilediiiPKfS0_S0_PfffE2Bs has been demoted

.visible .entry _Z10gemm_naiveiiiPKfS0_S0_Pfff(
	.param .u32 _Z10gemm_naiveiiiPKfS0_S0_Pfff_param_0,
	.param .u32 _Z10gemm_naiveiiiPKfS0_S0_Pfff_param_1,
	.param .u32 _Z10gemm_naiveiiiPKfS0_S0_Pfff_param_2,
	.param .u64 .ptr .align 1 _Z10gemm_naiveiiiPKfS0_S0_Pfff_param_3,
	.param .u64 .ptr .align 1 _Z10gemm_naiveiiiPKfS0_S0_Pfff_param_4,
	.param .u64 .ptr .align 1 _Z10gemm_naiveiiiPKfS0_S0_Pfff_param_5,
	.param .u64 .ptr .align 1 _Z10gemm_naiveiiiPKfS0_S0_Pfff_param_6,
	.param .f32 _Z10gemm_naiveiiiPKfS0_S0_Pfff_param_7,
	.param .f32 _Z10gemm_naiveiiiPKfS0_S0_Pfff_param_8
)
{
	.reg .pred 	%p<13>;
	.reg .b32 	%r<41>;
	.reg .b32 	%f<73>;
	.reg .b64 	%rd<56>;

	ld.param.u32 	%r20, [_Z10gemm_naiveiiiPKfS0_S0_Pfff_param_0];
	ld.param.u32 	%r18, [_Z10gemm_naiveiiiPKfS0_S0_Pfff_param_1];
	ld.param.u32 	%r19, [_Z10gemm_naiveiiiPKfS0_S0_Pfff_param_2];
	ld.param.u64 	%rd8, [_Z10gemm_naiveiiiPKfS0_S0_Pfff_param_3];
	ld.param.u64 	%rd9, [_Z10gemm_naiveiiiPKfS0_S0_Pfff_param_4];
	ld.param.u64 	%rd6, [_Z10gemm_naiveiiiPKfS0_S0_Pfff_param_5];
	ld.param.u64 	%rd7, [_Z10gemm_naiveiiiPKfS0_S0_Pfff_param_6];
	ld.param.f32 	%f13, [_Z10gemm_naiveiiiPKfS0_S0_Pfff_param_7];
	ld.param.f32 	%f14, [_Z10gemm_naiveiiiPKfS0_S0_Pfff_param_8];
	cvta.to.global.u64 	%rd1, %rd9;
	cvta.to.global.u64 	%rd2, %rd8;
	mov.u32 	%r21, %ctaid.y;
	mov.u32 	%r22, %ntid.y;
	mov.u32 	%r23, %tid.y;
	mad.lo.s32 	%r1, %r21, %r22, %r23;
	mov.u32 	%r24, %ctaid.x;
	mov.u32 	%r25, %ntid.x;
	mov.u32 	%r26, %tid.x;
	mad.lo.s32 	%r2, %r24, %r25, %r26;
	setp.ge.s32 	%p1, %r1, %r20;
	setp.ge.s32 	%p2, %r2, %r18;
	or.pred  	%p3, %p1, %p2;
	@%p3 bra 	$L__BB0_14;
	setp.lt.s32 	%p4, %r19, 1;
	mov.f32 	%f72, 0f00000000;
	@%p4 bra 	$L__BB0_13;
	mul.lo.s32 	%r3, %r19, %r1;
	and.b32  	%r4, %r19, 7;
	setp.lt.u32 	%p5, %r19, 8;
	mov.f32 	%f72, 0f00000000;
	mov.b32 	%r39, 0;
	@%p5 bra 	$L__BB0_5;
	and.b32  	%r39, %r19, 2147483640;
	neg.s32 	%r37, %r39;
	shl.b32 	%r7, %r18, 3;
	mul.wide.u32 	%rd10, %r3, 4;
	add.s64 	%rd11, %rd10, %rd2;
	add.s64 	%rd55, %rd11, 16;
	mov.f32 	%f72, 0f00000000;
	mul.wide.s32 	%rd14, %r18, 4;
	mov.u32 	%r36, %r2;
$L__BB0_4:
	.pragma "nounroll";
	ld.global.f32 	%f19, [%rd55+-16];
	mul.wide.s32 	%rd12, %r36, 4;
	add.s64 	%rd13, %rd1, %rd12;
	ld.global.f32 	%f20, [%rd13];
	fma.rn.f32 	%f21, %f19, %f20, %f72;
	ld.global.f32 	%f22, [%rd55+-12];
	add.s64 	%rd15, %rd13, %rd14;
	ld.global.f32 	%f23, [%rd15];
	fma.rn.f32 	%f24, %f22, %f23, %f21;
	ld.global.f32 	%f25, [%rd55+-8];
	add.s64 	%rd16, %rd15, %rd14;
	ld.global.f32 	%f26, [%rd16];
	fma.rn.f32 	%f27, %f25, %f26, %f24;
	ld.global.f32 	%f28, [%rd55+-4];
	add.s64 	%rd17, %rd16, %rd14;
	ld.global.f32 	%f29, [%rd17];
	fma.rn.f32 	%f30, %f28, %f29, %f27;
	ld.global.f32 	%f31, [%rd55];
	add.s64 	%rd18, %rd17, %rd14;
	ld.global.f32 	%f32, [%rd18];
	fma.rn.f32 	%f33, %f31, %f32, %f30;
	ld.global.f32 	%f34, [%rd55+4];
	add.s64 	%rd19, %rd18, %rd14;
	ld.global.f32 	%f35, [%rd19];
	fma.rn.f32 	%f36, %f34, %f35, %f33;
	ld.global.f32 	%f37, [%rd55+8];
	add.s64 	%rd20, %rd19, %rd14;
	ld.global.f32 	%f38, [%rd20];
	fma.rn.f32 	%f39, %f37, %f38, %f36;
	ld.global.f32 	%f40, [%rd55+12];
	add.s64 	%rd21, %rd20, %rd14;
	ld.global.f32 	%f41, [%rd21];
	fma.rn.f32 	%f72, %f40, %f41, %f39;
	add.s32 	%r37, %r37, 8;
	add.s32 	%r36, %r36, %r7;
	add.s64 	%rd55, %rd55, 32;
	setp.ne.s32 	%p6, %r37, 0;
	@%p6 bra 	$L__BB0_4;
$L__BB0_5:
	setp.eq.s32 	%p7, %r4, 0;
	@%p7 bra 	$L__BB0_13;
	and.b32  	%r13, %r19, 3;
	setp.lt.u32 	%p8, %r4, 4;
	@%p8 bra 	$L__BB0_8;
	add.s32 	%r28, %r39, %r3;
	mul.wide.u32 	%rd22, %r28, 4;
	add.s64 	%rd23, %rd2, %rd22;
	ld.global.f32 	%f43, [%rd23];
	mad.lo.s32 	%r29, %r39, %r18, %r2;
	mul.wide.s32 	%rd24, %r29, 4;
	add.s64 	%rd25, %rd1, %rd24;
	ld.global.f32 	%f44, [%rd25];
	fma.rn.f32 	%f45, %f43, %f44, %f72;
	cvt.u64.u32 	%rd26, %r3;
	cvt.u64.u32 	%rd27, %r39;
	add.s64 	%rd28, %rd27, %rd26;
	shl.b64 	%rd29, %rd28, 2;
	add.s64 	%rd30, %rd2, %rd29;
	ld.global.f32 	%f46, [%rd30+4];
	mul.wide.s32 	%rd31, %r18, 4;
	add.s64 	%rd32, %rd25, %rd31;
	ld.global.f32 	%f47, [%rd32];
	fma.rn.f32 	%f48, %f46, %f47, %f45;
	ld.global.f32 	%f49, [%rd30+8];
	add.s64 	%rd33, %rd32, %rd31;
	ld.global.f32 	%f50, [%rd33];
	fma.rn.f32 	%f51, %f49, %f50, %f48;
	ld.global.f32 	%f52, [%rd30+12];
	add.s64 	%rd34, %rd33, %rd31;
	ld.global.f32 	%f53, [%rd34];
	fma.rn.f32 	%f72, %f52, %f53, %f51;
	add.s32 	%r39, %r39, 4;
$L__BB0_8:
	setp.eq.s32 	%p9, %r13, 0;
	@%p9 bra 	$L__BB0_13;
	setp.eq.s32 	%p10, %r13, 1;
	@%p10 bra 	$L__BB0_11;
	add.s32 	%r30, %r39, %r3;
	mul.wide.u32 	%rd35, %r30, 4;
	add.s64 	%rd36, %rd2, %rd35;
	ld.global.f32 	%f55, [%rd36];
	mad.lo.s32 	%r31, %r39, %r18, %r2;
	mul.wide.s32 	%rd37, %r31, 4;
	add.s64 	%rd38, %rd1, %rd37;
	ld.global.f32 	%f56, [%rd38];
	fma.rn.f32 	%f57, %f55, %f56, %f72;
	cvt.u64.u32 	%rd39, %r3;
	cvt.u64.u32 	%rd40, %r39;
	add.s64 	%rd41, %rd40, %rd39;
	shl.b64 	%rd42, %rd41, 2;
	add.s64 	%rd43, %rd2, %rd42;
	ld.global.f32 	%f58, [%rd43+4];
	mul.wide.s32 	%rd44, %r18, 4;
	add.s64 	%rd45, %rd38, %rd44;
	ld.global.f32 	%f59, [%rd45];
	fma.rn.f32 	%f72, %f58, %f59, %f57;
	add.s32 	%r39, %r39, 2;
$L__BB0_11:
	and.b32  	%r32, %r19, 1;
	setp.eq.b32 	%p11, %r32, 1;
	not.pred 	%p12, %p11;
	@%p12 bra 	$L__BB0_13;
	add.s32 	%r33, %r39, %r3;
	mul.wide.u32 	%rd46, %r33, 4;
	add.s64 	%rd47, %rd2, %rd46;
	ld.global.f32 	%f60, [%rd47];
	mad.lo.s32 	%r34, %r39, %r18, %r2;
	mul.wide.s32 	%rd48, %r34, 4;
	add.s64 	%rd49, %rd1, %rd48;
	ld.global.f32 	%f61, [%rd49];
	fma.rn.f32 	%f72, %f60, %f61, %f72;
$L__BB0_13:
	mad.lo.s32 	%r35, %r18, %r1, %r2;
	cvta.to.global.u64 	%rd50, %rd6;
	mul.wide.s32 	%rd51, %r35, 4;
	add.s64 	%rd52, %rd50, %rd51;
	ld.global.f32 	%f62, [%rd52];
	mul.f32 	%f63, %f14, %f62;
	fma.rn.f32 	%f64, %f13, %f72, %f63;
	cvta.to.global.u64 	%rd53, %rd7;
	add.s64 	%rd54, %rd53, %rd51;
	st.global.f32 	[%rd54], %f64;
$L__BB0_14:
	ret;

}
	// .globl	_Z10gemm_tilediiiPKfS0_S0_Pfff
.visible .entry _Z10gemm_tilediiiPKfS0_S0_Pfff(
	.param .u32 _Z10gemm_tilediiiPKfS0_S0_Pfff_param_0,
	.param .u32 _Z10gemm_tilediiiPKfS0_S0_Pfff_param_1,
	.param .u32 _Z10gemm_tilediiiPKfS0_S0_Pfff_param_2,
	.param .u64 .ptr .align 1 _Z10gemm_tilediiiPKfS0_S0_Pfff_param_3,
	.param .u64 .ptr .align 1 _Z10gemm_tilediiiPKfS0_S0_Pfff_param_4,
	.param .u64 .ptr .align 1 _Z10gemm_tilediiiPKfS0_S0_Pfff_param_5,
	.param .u64 .ptr .align 1 _Z10gemm_tilediiiPKfS0_S0_Pfff_param_6,
	.param .f32 _Z10gemm_tilediiiPKfS0_S0_Pfff_param_7,
	.param .f32 _Z10gemm_tilediiiPKfS0_S0_Pfff_param_8
)
{
	.reg .pred 	%p<26>;
	.reg .b32 	%r<61>;
	.reg .b32 	%f<187>;
	.reg .b64 	%rd<24>;
	// demoted variable
	.shared .align 4 .b8 _ZZ10gemm_tilediiiPKfS0_S0_PfffE2As[1024];
	// demoted variable
	.shared .align 4 .b8 _ZZ10gemm_tilediiiPKfS0_S0_PfffE2Bs[1024];
	ld.param.u32 	%r32, [_Z10gemm_tilediiiPKfS0_S0_Pfff_param_0];
	ld.param.u32 	%r33, [_Z10gemm_tilediiiPKfS0_S0_Pfff_param_1];
	ld.param.u32 	%r34, [_Z10gemm_tilediiiPKfS0_S0_Pfff_param_2];
	ld.param.u64 	%rd6, [_Z10gemm_tilediiiPKfS0_S0_Pfff_param_3];
	ld.param.u64 	%rd7, [_Z10gemm_tilediiiPKfS0_S0_Pfff_param_4];
	ld.param.f32 	%f21, [_Z10gemm_tilediiiPKfS0_S0_Pfff_param_8];
	cvta.to.global.u64 	%rd1, %rd7;
	cvta.to.global.u64 	%rd2, %rd6;
	mov.u32 	%r35, %ctaid.y;
	mov.u32 	%r36, %ntid.y;
	mov.u32 	%r1, %tid.y;
	mad.lo.s32 	%r2, %r35, %r36, %r1;
	mov.u32 	%r37, %ctaid.x;
	mov.u32 	%r38, %ntid.x;
	mov.u32 	%r3, %tid.x;
	mad.lo.s32 	%r4, %r37, %r38, %r3;
	setp.lt.s32 	%p1, %r34, 1;
	mov.f32 	%f186, 0f00000000;
	@%p1 bra 	$L__BB1_19;
	add.s32 	%r5, %r34, 15;
	mul.lo.s32 	%r6, %r34, %r2;
	shl.b32 	%r40, %r1, 6;
	mov.u32 	%r41, _ZZ10gemm_tilediiiPKfS0_S0_PfffE2As;
	add.s32 	%r7, %r41, %r40;
	shl.b32 	%r42, %r3, 2;
	add.s32 	%r8, %r7, %r42;
	mov.u32 	%r43, _ZZ10gemm_tilediiiPKfS0_S0_PfffE2Bs;
	add.s32 	%r10, %r43, %r42;
	add.s32 	%r9, %r10, %r40;
	setp.lt.u32 	%p2, %r34, 17;
	mov.f32 	%f186, 0f00000000;
	mov.b32 	%r60, 0;
	@%p2 bra 	$L__BB1_13;
	shr.u32 	%r44, %r5, 4;
	and.b32  	%r45, %r44, 134217726;
	neg.s32 	%r59, %r45;
	add.s32 	%r46, %r1, 16;
	mad.lo.s32 	%r57, %r33, %r46, %r4;
	shl.b32 	%r13, %r33, 5;
	mad.lo.s32 	%r56, %r1, %r33, %r4;
	add.s32 	%r54, %r3, %r6;
	mov.f32 	%f186, 0f00000000;
	mov.u32 	%r55, %r3;
	mov.u32 	%r58, %r1;
$L__BB1_3:
	setp.ge.s32 	%p3, %r2, %r32;
	setp.ge.s32 	%p4, %r55, %r34;
	mul.wide.s32 	%rd8, %r54, 4;
	add.s64 	%rd3, %rd2, %rd8;
	mov.f32 	%f178, 0f00000000;
	or.pred  	%p5, %p3, %p4;
	@%p5 bra 	$L__BB1_5;
	ld.global.f32 	%f178, [%rd3];
$L__BB1_5:
	setp.ge.s32 	%p6, %r4, %r33;
	st.shared.f32 	[%r8], %f178;
	setp.ge.s32 	%p7, %r58, %r34;
	mov.f32 	%f179, 0f00000000;
	or.pred  	%p8, %p6, %p7;
	@%p8 bra 	$L__BB1_7;
	mul.wide.s32 	%rd9, %r56, 4;
	add.s64 	%rd10, %rd1, %rd9;
	ld.global.f32 	%f179, [%rd10];
$L__BB1_7:
	st.shared.f32 	[%r9], %f179;
	bar.sync 	0;
	ld.shared.f32 	%f29, [%r7];
	ld.shared.f32 	%f30, [%r10];
	fma.rn.f32 	%f31, %f29, %f30, %f186;
	ld.shared.f32 	%f32, [%r7+4];
	ld.shared.f32 	%f33, [%r10+64];
	fma.rn.f32 	%f34, %f32, %f33, %f31;
	ld.shared.f32 	%f35, [%r7+8];
	ld.shared.f32 	%f36, [%r10+128];
	fma.rn.f32 	%f37, %f35, %f36, %f34;
	ld.shared.f32 	%f38, [%r7+12];
	ld.shared.f32 	%f39, [%r10+192];
	fma.rn.f32 	%f40, %f38, %f39, %f37;
	ld.shared.f32 	%f41, [%r7+16];
	ld.shared.f32 	%f42, [%r10+256];
	fma.rn.f32 	%f43, %f41, %f42, %f40;
	ld.shared.f32 	%f44, [%r7+20];
	ld.shared.f32 	%f45, [%r10+320];
	fma.rn.f32 	%f46, %f44, %f45, %f43;
	ld.shared.f32 	%f47, [%r7+24];
	ld.shared.f32 	%f48, [%r10+384];
	fma.rn.f32 	%f49, %f47, %f48, %f46;
	ld.shared.f32 	%f50, [%r7+28];
	ld.shared.f32 	%f51, [%r10+448];
	fma.rn.f32 	%f52, %f50, %f51, %f49;
	ld.shared.f32 	%f53, [%r7+32];
	ld.shared.f32 	%f54, [%r10+512];
	fma.rn.f32 	%f55, %f53, %f54, %f52;
	ld.shared.f32 	%f56, [%r7+36];
	ld.shared.f32 	%f57, [%r10+576];
	fma.rn.f32 	%f58, %f56, %f57, %f55;
	ld.shared.f32 	%f59, [%r7+40];
	ld.shared.f32 	%f60, [%r10+640];
	fma.rn.f32 	%f61, %f59, %f60, %f58;
	ld.shared.f32 	%f62, [%r7+44];
	ld.shared.f32 	%f63, [%r10+704];
	fma.rn.f32 	%f64, %f62, %f63, %f61;
	ld.shared.f32 	%f65, [%r7+48];
	ld.shared.f32 	%f66, [%r10+768];
	fma.rn.f32 	%f67, %f65, %f66, %f64;
	ld.shared.f32 	%f68, [%r7+52];
	ld.shared.f32 	%f69, [%r10+832];
	fma.rn.f32 	%f70, %f68, %f69, %f67;
	ld.shared.f32 	%f71, [%r7+56];
	ld.shared.f32 	%f72, [%r10+896];
	fma.rn.f32 	%f73, %f71, %f72, %f70;
	ld.shared.f32 	%f74, [%r7+60];
	ld.shared.f32 	%f75, [%r10+960];
	fma.rn.f32 	%f6, %f74, %f75, %f73;
	bar.sync 	0;
	add.s32 	%r47, %r55, 16;
	setp.ge.s32 	%p10, %r47, %r34;
	mov.f32 	%f180, 0f00000000;
	or.pred  	%p11, %p3, %p10;
	@%p11 bra 	$L__BB1_9;
	ld.global.f32 	%f180, [%rd3+64];
$L__BB1_9:
	st.shared.f32 	[%r8], %f180;
	add.s32 	%r48, %r58, 16;
	setp.ge.s32 	%p13, %r48, %r34;
	mov.f32 	%f181, 0f00000000;
	or.pred  	%p14, %p6, %p13;
	@%p14 bra 	$L__BB1_11;
	mul.wide.s32 	%rd11, %r57, 4;
	add.s64 	%rd12, %rd1, %rd11;
	ld.global.f32 	%f181, [%rd12];
$L__BB1_11:
	st.shared.f32 	[%r9], %f181;
	bar.sync 	0;
	ld.shared.f32 	%f77, [%r7];
	ld.shared.f32 	%f78, [%r10];
	fma.rn.f32 	%f79, %f77, %f78, %f6;
	ld.shared.f32 	%f80, [%r7+4];
	ld.shared.f32 	%f81, [%r10+64];
	fma.rn.f32 	%f82, %f80, %f81, %f79;
	ld.shared.f32 	%f83, [%r7+8];
	ld.shared.f32 	%f84, [%r10+128];
	fma.rn.f32 	%f85, %f83, %f84, %f82;
	ld.shared.f32 	%f86, [%r7+12];
	ld.shared.f32 	%f87, [%r10+192];
	fma.rn.f32 	%f88, %f86, %f87, %f85;
	ld.shared.f32 	%f89, [%r7+16];
	ld.shared.f32 	%f90, [%r10+256];
	fma.rn.f32 	%f91, %f89, %f90, %f88;
	ld.shared.f32 	%f92, [%r7+20];
	ld.shared.f32 	%f93, [%r10+320];
	fma.rn.f32 	%f94, %f92, %f93, %f91;
	ld.shared.f32 	%f95, [%r7+24];
	ld.shared.f32 	%f96, [%r10+384];
	fma.rn.f32 	%f97, %f95, %f96, %f94;
	ld.shared.f32 	%f98, [%r7+28];
	ld.shared.f32 	%f99, [%r10+448];
	fma.rn.f32 	%f100, %f98, %f99, %f97;
	ld.shared.f32 	%f101, [%r7+32];
	ld.shared.f32 	%f102, [%r10+512];
	fma.rn.f32 	%f103, %f101, %f102, %f100;
	ld.shared.f32 	%f104, [%r7+36];
	ld.shared.f32 	%f105, [%r10+576];
	fma.rn.f32 	%f106, %f104, %f105, %f103;
	ld.shared.f32 	%f107, [%r7+40];
	ld.shared.f32 	%f108, [%r10+640];
	fma.rn.f32 	%f109, %f107, %f108, %f106;
	ld.shared.f32 	%f110, [%r7+44];
	ld.shared.f32 	%f111, [%r10+704];
	fma.rn.f32 	%f112, %f110, %f111, %f109;
	ld.shared.f32 	%f113, [%r7+48];
	ld.shared.f32 	%f114, [%r10+768];
	fma.rn.f32 	%f115, %f113, %f114, %f112;
	ld.shared.f32 	%f116, [%r7+52];
	ld.shared.f32 	%f117, [%r10+832];
	fma.rn.f32 	%f118, %f116, %f117, %f115;
	ld.shared.f32 	%f119, [%r7+56];
	ld.shared.f32 	%f120, [%r10+896];
	fma.rn.f32 	%f121, %f119, %f120, %f118;
	ld.shared.f32 	%f122, [%r7+60];
	ld.shared.f32 	%f123, [%r10+960];
	fma.rn.f32 	%f186, %f122, %f123, %f121;
	bar.sync 	0;
	add.s32 	%r59, %r59, 2;
	add.s32 	%r58, %r58, 32;
	add.s32 	%r57, %r57, %r13;
	add.s32 	%r56, %r56, %r13;
	add.s32 	%r55, %r55, 32;
	add.s32 	%r54, %r54, 32;
	setp.ne.s32 	%p15, %r59, 0;
	@%p15 bra 	$L__BB1_3;
	and.b32  	%r60, %r5, 2147483616;
$L__BB1_13:
	and.b32  	%r49, %r5, 16;
	setp.eq.s32 	%p16, %r49, 0;
	@%p16 bra 	$L__BB1_19;
	setp.ge.s32 	%p17, %r2, %r32;
	add.s32 	%r50, %r60, %r3;
	add.s32 	%r31, %r60, %r1;
	setp.ge.s32 	%p18, %r50, %r34;
	mov.f32 	%f184, 0f00000000;
	or.pred  	%p19, %p17, %p18;
	@%p19 bra 	$L__BB1_16;
	add.s32 	%r51, %r50, %r6;
	mul.wide.s32 	%rd13, %r51, 4;
	add.s64 	%rd14, %rd2, %rd13;
	ld.global.f32 	%f184, [%rd14];
$L__BB1_16:
	setp.ge.s32 	%p20, %r4, %r33;
	st.shared.f32 	[%r8], %f184;
	setp.ge.s32 	%p21, %r31, %r34;
	mov.f32 	%f185, 0f00000000;
	or.pred  	%p22, %p20, %p21;
	@%p22 bra 	$L__BB1_18;
	mad.lo.s32 	%r52, %r31, %r33, %r4;
	mul.wide.s32 	%rd15, %r52, 4;
	add.s64 	%rd16, %rd1, %rd15;
	ld.global.f32 	%f185, [%rd16];
$L__BB1_18:
	st.shared.f32 	[%r9], %f185;
	bar.sync 	0;
	ld.shared.f32 	%f126, [%r7];
	ld.shared.f32 	%f127, [%r10];
	fma.rn.f32 	%f128, %f126, %f127, %f186;
	ld.shared.f32 	%f129, [%r7+4];
	ld.shared.f32 	%f130, [%r10+64];
	fma.rn.f32 	%f131, %f129, %f130, %f128;
	ld.shared.f32 	%f132, [%r7+8];
	ld.shared.f32 	%f133, [%r10+128];
	fma.rn.f32 	%f134, %f132, %f133, %f131;
	ld.shared.f32 	%f135, [%r7+12];
	ld.shared.f32 	%f136, [%r10+192];
	fma.rn.f32 	%f137, %f135, %f136, %f134;
	ld.shared.f32 	%f138, [%r7+16];
	ld.shared.f32 	%f139, [%r10+256];
	fma.rn.f32 	%f140, %f138, %f139, %f137;
	ld.shared.f32 	%f141, [%r7+20];
	ld.shared.f32 	%f142, [%r10+320];
	fma.rn.f32 	%f143, %f141, %f142, %f140;
	ld.shared.f32 	%f144, [%r7+24];
	ld.shared.f32 	%f145, [%r10+384];
	fma.rn.f32 	%f146, %f144, %f145, %f143;
	ld.shared.f32 	%f147, [%r7+28];
	ld.shared.f32 	%f148, [%r10+448];
	fma.rn.f32 	%f149, %f147, %f148, %f146;
	ld.shared.f32 	%f150, [%r7+32];
	ld.shared.f32 	%f151, [%r10+512];
	fma.rn.f32 	%f152, %f150, %f151, %f149;
	ld.shared.f32 	%f153, [%r7+36];
	ld.shared.f32 	%f154, [%r10+576];
	fma.rn.f32 	%f155, %f153, %f154, %f152;
	ld.shared.f32 	%f156, [%r7+40];
	ld.shared.f32 	%f157, [%r10+640];
	fma.rn.f32 	%f158, %f156, %f157, %f155;
	ld.shared.f32 	%f159, [%r7+44];
	ld.shared.f32 	%f160, [%r10+704];
	fma.rn.f32 	%f161, %f159, %f160, %f158;
	ld.shared.f32 	%f162, [%r7+48];
	ld.shared.f32 	%f163, [%r10+768];
	fma.rn.f32 	%f164, %f162, %f163, %f161;
	ld.shared.f32 	%f165, [%r7+52];
	ld.shared.f32 	%f166, [%r10+832];
	fma.rn.f32 	%f167, %f165, %f166, %f164;
	ld.shared.f32 	%f168, [%r7+56];
	ld.shared.f32 	%f169, [%r10+896];
	fma.rn.f32 	%f170, %f168, %f169, %f167;
	ld.shared.f32 	%f171, [%r7+60];
	ld.shared.f32 	%f172, [%r10+960];
	fma.rn.f32 	%f186, %f171, %f172, %f170;
	bar.sync 	0;
$L__BB1_19:
	setp.ge.s32 	%p23, %r2, %r32;
	setp.ge.s32 	%p24, %r4, %r33;
	or.pred  	%p25, %p23, %p24;
	@%p25 bra 	$L__BB1_21;
	ld.param.f32 	%f176, [_Z10gemm_tilediiiPKfS0_S0_Pfff_param_7];
	ld.param.u64 	%rd23, [_Z10gemm_tilediiiPKfS0_S0_Pfff_param_6];
	ld.param.u64 	%rd22, [_Z10gemm_tilediiiPKfS0_S0_Pfff_param_5];
	mad.lo.s32 	%r53, %r33, %r2, %r4;
	cvta.to.global.u64 	%rd17, %rd22;
	mul.wide.s32 	%rd18, %r53, 4;
	add.s64 	%rd19, %rd17, %rd18;
	ld.global.f32 	%f173, [%rd19];
	mul.f32 	%f174, %f21, %f173;
	fma.rn.f32 	%f175, %f176, %f186, %f174;
	cvta.to.global.u64 	%rd20, %rd23;
	add.s64 	%rd21, %rd20, %rd18;
	st.global.f32 	[%rd21], %f175;
$L__BB1_21:
	ret;

}


// ===== COMPILED SASS (sm_100) =====

	.target	sm_100

	.elftype	@"ET_EXEC"


//--------------------- .note.nv.tkinfo           --------------------------
	.section	.note.nv.tkinfo,"",@"SHT_NOTE"
	.sectionflags	@"SHF_NOTE_NV_TKINFO"
	.tkinfo
        /*0018*/ 	.word	0x00000002
        /*0030*/ 	.string	""
        /*0030*/ 	.string	"ptxas"
        /*0030*/ 	.string	"Cuda compilation tools, release 13.0, V13.0.88"
        /*0030*/ 	.string	"Build cuda_13.0.r13.0/compiler.36424714_0"
        /*0030*/ 	.string	"-arch sm_100 -m 64 "



//--------------------- .note.nv.cuinfo           --------------------------
	.section	.note.nv.cuinfo,"",@"SHT_NOTE"
	.sectionflags	@"SHF_NOTE_NV_CUINFO"
        /*0018*/ 	.short	0x0002
        /*001a*/ 	.short	0x0064
        /*001c*/ 	.short	0x0082
	.zero		2


//--------------------- .nv.info                  --------------------------
	.section	.nv.info,"",@"SHT_CUDA_INFO"
	.align	4


	//----- nvinfo : EIATTR_REGCOUNT
	.align		4
        /*0000*/ 	.byte	0x04, 0x2f
        /*0002*/ 	.short	(.L_1 - .L_0)
	.align		4
.L_0:
        /*0004*/ 	.word	index@(_Z10gemm_naiveiiiPKfS0_S0_Pfff)
        /*0008*/ 	.word	0x00000020


	//----- nvinfo : EIATTR_FRAME_SIZE
	.align		4
.L_1:
        /*000c*/ 	.byte	0x04, 0x11
        /*000e*/ 	.short	(.L_3 - .L_2)
	.align		4
.L_2:
        /*0010*/ 	.word	index@(_Z10gemm_naiveiiiPKfS0_S0_Pfff)
        /*0014*/ 	.word	0x00000000


	//----- nvinfo : EIATTR_REGCOUNT
	.align		4
.L_3:
        /*0018*/ 	.byte	0x04, 0x2f
        /*001a*/ 	.short	(.L_5 - .L_4)
	.align		4
.L_4:
        /*001c*/ 	.word	index@(_Z10gemm_tilediiiPKfS0_S0_Pfff)
        /*0020*/ 	.word	0x00000020


	//----- nvinfo : EIATTR_FRAME_SIZE
	.align		4
.L_5:
        /*0024*/ 	.byte	0x04, 0x11
        /*0026*/ 	.short	(.L_7 - .L_6)
	.align		4
.L_6:
        /*0028*/ 	.word	index@(_Z10gemm_tilediiiPKfS0_S0_Pfff)
        /*002c*/ 	.word	0x00000000


	//----- nvinfo : EIATTR_MIN_STACK_SIZE
	.align		4
.L_7:
        /*0030*/ 	.byte	0x04, 0x12
        /*0032*/ 	.short	(.L_9 - .L_8)
	.align		4
.L_8:
        /*0034*/ 	.word	index@(_Z10gemm_tilediiiPKfS0_S0_Pfff)
        /*0038*/ 	.word	0x00000000


	//----- nvinfo : EIATTR_MIN_STACK_SIZE
	.align		4
.L_9:
        /*003c*/ 	.byte	0x04, 0x12
        /*003e*/ 	.short	(.L_11 - .L_10)
	.align		4
.L_10:
        /*0040*/ 	.word	index@(_Z10gemm_naiveiiiPKfS0_S0_Pfff)
        /*0044*/ 	.word	0x00000000
.L_11:


//--------------------- .nv.compat                --------------------------
	.section	.nv.compat,"",@"SHT_CUDA_COMPAT_INFO"
	.align	4
        /*0000*/ 	.byte	0x02, 0x09, 0x00, 0x00, 0x02, 0x02, 0x01, 0x00, 0x02, 0x05, 0x05, 0x00, 0x03, 0x07, 0x01, 0x01
        /*0010*/ 	.byte	0x02, 0x03, 0x00, 0x00, 0x02, 0x06, 0x01, 0x00, 0x04, 0x0b, 0x08, 0x00, 0x09, 0x00, 0x00, 0x00
        /*0020*/ 	.byte	0x00, 0x00, 0x00, 0x00


//--------------------- .nv.info._Z10gemm_tilediiiPKfS0_S0_Pfff --------------------------
	.section	.nv.info._Z10gemm_tilediiiPKfS0_S0_Pfff,"",@"SHT_CUDA_INFO"
	.sectionflags	@""
	.align	4


	//----- nvinfo : EIATTR_CUDA_API_VERSION
	.align		4
        /*0000*/ 	.byte	0x04, 0x37
        /*0002*/ 	.short	(.L_13 - .L_12)
.L_12:
        /*0004*/ 	.word	0x00000082


	//----- nvinfo : EIATTR_KPARAM_INFO
	.align		4
.L_13:
        /*0008*/ 	.byte	0x04, 0x17
        /*000a*/ 	.short	(.L_15 - .L_14)
.L_14:
        /*000c*/ 	.word	0x00000000
        /*0010*/ 	.short	0x0008
        /*0012*/ 	.short	0x0034
        /*0014*/ 	.byte	0x00, 0xf0, 0x11, 0x00


	//----- nvinfo : EIATTR_KPARAM_INFO
	.align		4
.L_15:
        /*0018*/ 	.byte	0x04, 0x17
        /*001a*/ 	.short	(.L_17 - .L_16)
.L_16:
        /*001c*/ 	.word	0x00000000
        /*0020*/ 	.short	0x0007
        /*0022*/ 	.short	0x0030
        /*0024*/ 	.byte	0x00, 0xf0, 0x11, 0x00


	//----- nvinfo : EIATTR_KPARAM_INFO
	.align		4
.L_17:
        /*0028*/ 	.byte	0x04, 0x17
        /*002a*/ 	.short	(.L_19 - .L_18)
.L_18:
        /*002c*/ 	.word	0x00000000
        /*0030*/ 	.short	0x0006
        /*0032*/ 	.short	0x0028
        /*0034*/ 	.byte	0x00, 0xf5, 0x21, 0x00


	//----- nvinfo : EIATTR_KPARAM_INFO
	.align		4
.L_19:
        /*0038*/ 	.byte	0x04, 0x17
        /*003a*/ 	.short	(.L_21 - .L_20)
.L_20:
        /*003c*/ 	.word	0x00000000
        /*0040*/ 	.short	0x0005
        /*0042*/ 	.short	0x0020
        /*0044*/ 	.byte	0x00, 0xf5, 0x21, 0x00


	//----- nvinfo : EIATTR_KPARAM_INFO
	.align		4
.L_21:
        /*0048*/ 	.byte	0x04, 0x17
        /*004a*/ 	.short	(.L_23 - .L_22)
.L_22:
        /*004c*/ 	.word	0x00000000
        /*0050*/ 	.short	0x0004
        /*0052*/ 	.short	0x0018
        /*0054*/ 	.byte	0x00, 0xf5, 0x21, 0x00


	//----- nvinfo : EIATTR_KPARAM_INFO
	.align		4
.L_23:
        /*0058*/ 	.byte	0x04, 0x17
        /*005a*/ 	.short	(.L_25 - .L_24)
.L_24:
        /*005c*/ 	.word	0x00000000
        /*0060*/ 	.short	0x0003
        /*0062*/ 	.short	0x0010
        /*0064*/ 	.byte	0x00, 0xf5, 0x21, 0x00


	//----- nvinfo : EIATTR_KPARAM_INFO
	.align		4
.L_25:
        /*0068*/ 	.byte	0x04, 0x17
        /*006a*/ 	.short	(.L_27 - .L_26)
.L_26:
        /*006c*/ 	.word	0x00000000
        /*0070*/ 	.short	0x0002
        /*0072*/ 	.short	0x0008
        /*0074*/ 	.byte	0x00, 0xf0, 0x11, 0x00


	//----- nvinfo : EIATTR_KPARAM_INFO
	.align		4
.L_27:
        /*0078*/ 	.byte	0x04, 0x17
        /*007a*/ 	.short	(.L_29 - .L_28)
.L_28:
        /*007c*/ 	.word	0x00000000
        /*0080*/ 	.short	0x0001
        /*0082*/ 	.short	0x0004
        /*0084*/ 	.byte	0x00, 0xf0, 0x11, 0x00


	//----- nvinfo : EIATTR_KPARAM_INFO
	.align		4
.L_29:
        /*0088*/ 	.byte	0x04, 0x17
        /*008a*/ 	.short	(.L_31 - .L_30)
.L_30:
        /*008c*/ 	.word	0x00000000
        /*0090*/ 	.short	0x0000
        /*0092*/ 	.short	0x0000
        /*0094*/ 	.byte	0x00, 0xf0, 0x11, 0x00


	//----- nvinfo : EIATTR_SPARSE_MMA_MASK
	.align		4
.L_31:
        /*0098*/ 	.byte	0x03, 0x50
        /*009a*/ 	.short	0x0000


	//----- nvinfo : EIATTR_MAXREG_COUNT
	.align		4
        /*009c*/ 	.byte	0x03, 0x1b
        /*009e*/ 	.short	0x00ff


	//----- nvinfo : EIATTR_NUM_BARRIERS
	.align		4
        /*00a0*/ 	.byte	0x02, 0x4c
        /*00a2*/ 	.byte	0x01
	.zero		1


	//----- nvinfo : EIATTR_MERCURY_ISA_VERSION
	.align		4
        /*00a4*/ 	.byte	0x03, 0x5f
        /*00a6*/ 	.short	0x0101


	//----- nvinfo : EIATTR_VRC_CTA_INIT_COUNT
	.align		4
        /*00a8*/ 	.byte	0x02, 0x4a
	.zero		1
	.zero		1


	//----- nvinfo : EIATTR_EXIT_INSTR_OFFSETS
	.align		4
        /*00ac*/ 	.byte	0x04, 0x1c
        /*00ae*/ 	.short	(.L_33 - .L_32)


	//   ....[0]....
.L_32:
        /*00b0*/ 	.word	0x00000d80


	//   ....[1]....
        /*00b4*/ 	.word	0x00000e30


	//----- nvinfo : EIATTR_CBANK_PARAM_SIZE
	.align		4
.L_33:
        /*00b8*/ 	.byte	0x03, 0x19
        /*00ba*/ 	.short	0x0038


	//----- nvinfo : EIATTR_PARAM_CBANK
	.align		4
        /*00bc*/ 	.byte	0x04, 0x0a
        /*00be*/ 	.short	(.L_35 - .L_34)
	.align		4
.L_34:
        /*00c0*/ 	.word	index@(.nv.constant0._Z10gemm_tilediiiPKfS0_S0_Pfff)
        /*00c4*/ 	.short	0x0380
        /*00c6*/ 	.short	0x0038


	//----- nvinfo : EIATTR_SW_WAR
	.align		4
.L_35:
        /*00c8*/ 	.byte	0x04, 0x36
        /*00ca*/ 	.short	(.L_37 - .L_36)
.L_36:
        /*00cc*/ 	.word	0x00000008
.L_37:


//--------------------- .nv.info._Z10gemm_naiveiiiPKfS0_S0_Pfff --------------------------
	.section	.nv.info._Z10gemm_naiveiiiPKfS0_S0_Pfff,"",@"SHT_CUDA_INFO"
	.sectionflags	@""
	.align	4


	//----- nvinfo : EIATTR_CUDA_API_VERSION
	.align		4
        /*0000*/ 	.byte	0x04, 0x37
        /*0002*/ 	.short	(.L_39 - .L_38)
.L_38:
        /*0004*/ 	.word	0x00000082


	//----- nvinfo : EIATTR_KPARAM_INFO
	.align		4
.L_39:
        /*0008*/ 	.byte	0x04, 0x17
        /*000a*/ 	.short	(.L_41 - .L_40)
.L_40:
        /*000c*/ 	.word	0x00000000
        /*0010*/ 	.short	0x0008
        /*0012*/ 	.short	0x0034
        /*0014*/ 	.byte	0x00, 0xf0, 0x11, 0x00


	//----- nvinfo : EIATTR_KPARAM_INFO
	.align		4
.L_41:
        /*0018*/ 	.byte	0x04, 0x17
        /*001a*/ 	.short	(.L_43 - .L_42)
.L_42:
        /*001c*/ 	.word	0x00000000
        /*0020*/ 	.short	0x0007
        /*0022*/ 	.short	0x0030
        /*0024*/ 	.byte	0x00, 0xf0, 0x11, 0x00


	//----- nvinfo : EIATTR_KPARAM_INFO
	.align		4
.L_43:
        /*0028*/ 	.byte	0x04, 0x17
        /*002a*/ 	.short	(.L_45 - .L_44)
.L_44:
        /*002c*/ 	.word	0x00000000
        /*0030*/ 	.short	0x0006
        /*0032*/ 	.short	0x0028
        /*0034*/ 	.byte	0x00, 0xf5, 0x21, 0x00


	//----- nvinfo : EIATTR_KPARAM_INFO
	.align		4
.L_45:
        /*0038*/ 	.byte	0x04, 0x17
        /*003a*/ 	.short	(.L_47 - .L_46)
.L_46:
        /*003c*/ 	.word	0x00000000
        /*0040*/ 	.short	0x0005
        /*0042*/ 	.short	0x0020
        /*0044*/ 	.byte	0x00, 0xf5, 0x21, 0x00


	//----- nvinfo : EIATTR_KPARAM_INFO
	.align		4
.L_47:
        /*0048*/ 	.byte	0x04, 0x17
        /*004a*/ 	.short	(.L_49 - .L_48)
.L_48:
        /*004c*/ 	.word	0x00000000
        /*0050*/ 	.short	0x0004
        /*0052*/ 	.short	0x0018
        /*0054*/ 	.byte	0x00, 0xf5, 0x21, 0x00


	//----- nvinfo : EIATTR_KPARAM_INFO
	.align		4
.L_49:
        /*0058*/ 	.byte	0x04, 0x17
        /*005a*/ 	.short	(.L_51 - .L_50)
.L_50:
        /*005c*/ 	.word	0x00000000
        /*0060*/ 	.short	0x0003
        /*0062*/ 	.short	0x0010
        /*0064*/ 	.byte	0x00, 0xf5, 0x21, 0x00


	//----- nvinfo : EIATTR_KPARAM_INFO
	.align		4
.L_51:
        /*0068*/ 	.byte	0x04, 0x17
        /*006a*/ 	.short	(.L_53 - .L_52)
.L_52:
        /*006c*/ 	.word	0x00000000
        /*0070*/ 	.short	0x0002
        /*0072*/ 	.short	0x0008
        /*0074*/ 	.byte	0x00, 0xf0, 0x11, 0x00


	//----- nvinfo : EIATTR_KPARAM_INFO
	.align		4
.L_53:
        /*0078*/ 	.byte	0x04, 0x17
        /*007a*/ 	.short	(.L_55 - .L_54)
.L_54:
        /*007c*/ 	.word	0x00000000
        /*0080*/ 	.short	0x0001
        /*0082*/ 	.short	0x0004
        /*0084*/ 	.byte	0x00, 0xf0, 0x11, 0x00


	//----- nvinfo : EIATTR_KPARAM_INFO
	.align		4
.L_55:
        /*0088*/ 	.byte	0x04, 0x17
        /*008a*/ 	.short	(.L_57 - .L_56)
.L_56:
        /*008c*/ 	.word	0x00000000
        /*0090*/ 	.short	0x0000
        /*0092*/ 	.short	0x0000
        /*0094*/ 	.byte	0x00, 0xf0, 0x11, 0x00


	//----- nvinfo : EIATTR_SPARSE_MMA_MASK
	.align		4
.L_57:
        /*0098*/ 	.byte	0x03, 0x50
        /*009a*/ 	.short	0x0000


	//----- nvinfo : EIATTR_MAXREG_COUNT
	.align		4
        /*009c*/ 	.byte	0x03, 0x1b
        /*009e*/ 	.short	0x00ff


	//----- nvinfo : EIATTR_MERCURY_ISA_VERSION
	.align		4
        /*00a0*/ 	.byte	0x03, 0x5f
        /*00a2*/ 	.short	0x0101


	//----- nvinfo : EIATTR_VRC_CTA_INIT_COUNT
	.align		4
        /*00a4*/ 	.byte	0x02, 0x4a
	.zero		1
	.zero		1


	//----- nvinfo : EIATTR_EXIT_INSTR_OFFSETS
	.align		4
        /*00a8*/ 	.byte	0x04, 0x1c
        /*00aa*/ 	.short	(.L_59 - .L_58)


	//   ....[0]....
.L_58:
        /*00ac*/ 	.word	0x000000c0


	//   ....[1]....
        /*00b0*/ 	.word	0x00000940


	//----- nvinfo : EIATTR_CBANK_PARAM_SIZE
	.align		4
.L_59:
        /*00b4*/ 	.byte	0x03, 0x19
        /*00b6*/ 	.short	0x0038


	//----- nvinfo : EIATTR_PARAM_CBANK
	.align		4
        /*00b8*/ 	.byte	0x04, 0x0a
        /*00ba*/ 	.short	(.L_61 - .L_60)
	.align		4
.L_60:
        /*00bc*/ 	.word	index@(.nv.constant0._Z10gemm_naiveiiiPKfS0_S0_Pfff)
        /*00c0*/ 	.short	0x0380
        /*00c2*/ 	.short	0x0038


	//----- nvinfo : EIATTR_SW_WAR
	.align		4
.L_61:
        /*00c4*/ 	.byte	0x04, 0x36
        /*00c6*/ 	.short	(.L_63 - .L_62)
.L_62:
        /*00c8*/ 	.word	0x00000008
.L_63:


//--------------------- .nv.callgraph             --------------------------
	.section	.nv.callgraph,"",@"SHT_CUDA_CALLGRAPH"
	.align	4
	.sectionentsize	8
	.align		4
        /*0000*/ 	.word	0x00000000
	.align		4
        /*0004*/ 	.word	0xffffffff
	.align		4
        /*0008*/ 	.word	0x00000000
	.align		4
        /*000c*/ 	.word	0xfffffffe
	.align		4
        /*0010*/ 	.word	0x00000000
	.align		4
        /*0014*/ 	.word	0xfffffffd
	.align		4
        /*0018*/ 	.word	0x00000000
	.align		4
        /*001c*/ 	.word	0xfffffffc


//--------------------- .text._Z10gemm_tilediiiPKfS0_S0_Pfff --------------------------
	.section	.text._Z10gemm_tilediiiPKfS0_S0_Pfff,"ax",@progbits
	.align	128
        .global         _Z10gemm_tilediiiPKfS0_S0_Pfff
        .type           _Z10gemm_tilediiiPKfS0_S0_Pfff,@function
        .size           _Z10gemm_tilediiiPKfS0_S0_Pfff,(.L_x_9 - _Z10gemm_tilediiiPKfS0_S0_Pfff)
        .other          _Z10gemm_tilediiiPKfS0_S0_Pfff,@"STO_CUDA_ENTRY STV_DEFAULT"
_Z10gemm_tilediiiPKfS0_S0_Pfff:
.text._Z10gemm_tilediiiPKfS0_S0_Pfff:
[----:B------:R-:W-:Y:S01]  /*0000*/  LDC R1, c[0x0][0x37c] ;  /* 0x0000df00ff017b82 */ /* 0x000fe20000000800 */
[----:B------:R-:W0:Y:S01]  /*0010*/  S2R R14, SR_TID.Y ;  /* 0x00000000000e7919 */ /* 0x000e220000002200 */
[----:B------:R-:W1:Y:S06]  /*0020*/  LDCU UR7, c[0x0][0x388] ;  /* 0x00007100ff0777ac */ /* 0x000e6c0008000800 */
[----:B------:R-:W0:Y:S01]  /*0030*/  S2UR UR4, SR_CTAID.Y ;  /* 0x00000000000479c3 */ /* 0x000e220000002600 */
[----:B------:R-:W-:Y:S01]  /*0040*/  HFMA2 R23, -RZ, RZ, 0, 0 ;  /* 0x00000000ff177431 */ /* 0x000fe200000001ff */
[----:B------:R-:W2:Y:S01]  /*0050*/  S2R R13, SR_TID.X ;  /* 0x00000000000d7919 */ /* 0x000ea20000002100 */
[----:B------:R-:W3:Y:S05]  /*0060*/  LDCU.64 UR8, c[0x0][0x358] ;  /* 0x00006b00ff0877ac */ /* 0x000eea0008000a00 */
[----:B------:R-:W0:Y:S08]  /*0070*/  LDC R3, c[0x0][0x364] ;  /* 0x0000d900ff037b82 */ /* 0x000e300000000800 */
[----:B------:R-:W2:Y:S01]  /*0080*/  S2UR UR5, SR_CTAID.X ;  /* 0x00000000000579c3 */ /* 0x000ea20000002500 */
[----:B-1----:R-:W-:-:S07]  /*0090*/  UISETP.GE.AND UP0, UPT, UR7, 0x1, UPT ;  /* 0x000000010700788c */ /* 0x002fce000bf06270 */
[----:B------:R-:W2:Y:S01]  /*00a0*/  LDC R2, c[0x0][0x360] ;  /* 0x0000d800ff027b82 */ /* 0x000ea20000000800 */
[----:B0-----:R-:W-:Y:S02]  /*00b0*/  IMAD R0, R3, UR4, R14 ;  /* 0x0000000403007c24 */ /* 0x001fe4000f8e020e */
[----:B--2---:R-:W-:Y:S01]  /*00c0*/  IMAD R3, R2, UR5, R13 ;  /* 0x0000000502037c24 */ /* 0x004fe2000f8e020d */
[----:B---3--:R-:W-:Y:S06]  /*00d0*/  BRA.U !UP0, `(.L_x_0) ;  /* 0x0000000d081c7547 */ /* 0x008fec000b800000 */
[----:B------:R-:W0:Y:S01]  /*00e0*/  S2UR UR6, SR_CgaCtaId ;  /* 0x00000000000679c3 */ /* 0x000e220000008800 */
[----:B------:R-:W-:Y:S01]  /*00f0*/  UMOV UR4, 0x400 ;  /* 0x0000040000047882 */ /* 0x000fe20000000000 */
[----:B------:R-:W-:Y:S01]  /*0100*/  UISETP.GE.U32.AND UP0, UPT, UR7, 0x11, UPT ;  /* 0x000000110700788c */ /* 0x000fe2000bf06070 */
[----:B------:R-:W-:Y:S01]  /*0110*/  MOV R23, RZ ;  /* 0x000000ff00177202 */ /* 0x000fe20000000f00 */
[----:B------:R-:W-:Y:S02]  /*0120*/  UIADD3 UR5, UPT, UPT, UR4, 0x400, URZ ;  /* 0x0000040004057890 */ /* 0x000fe4000fffe0ff */
[----:B0-----:R-:W-:Y:S02]  /*0130*/  ULEA UR4, UR6, UR4, 0x18 ;  /* 0x0000000406047291 */ /* 0x001fe4000f8ec0ff */
[----:B------:R-:W-:Y:S02]  /*0140*/  ULEA UR5, UR6, UR5, 0x18 ;  /* 0x0000000506057291 */ /* 0x000fe4000f8ec0ff */
[----:B------:R-:W-:-:S02]  /*0150*/  UIADD3 UR6, UPT, UPT, UR7, 0xf, URZ ;  /* 0x0000000f07067890 */ /* 0x000fc4000fffe0ff */
[C---:B------:R-:W-:Y:S01]  /*0160*/  LEA R2, R14.reuse, UR4, 0x6 ;  /* 0x000000040e027c11 */ /* 0x040fe2000f8e30ff */
[----:B------:R-:W-:Y:S01]  /*0170*/  UMOV UR4, URZ ;  /* 0x000000ff00047c82 */ /* 0x000fe20008000000 */
[C---:B------:R-:W-:Y:S02]  /*0180*/  LEA R16, R13.reuse, UR5, 0x2 ;  /* 0x000000050d107c11 */ /* 0x040fe4000f8e10ff */
[----:B------:R-:W-:Y:S02]  /*0190*/  LEA R22, R13, R2, 0x2 ;  /* 0x000000020d167211 */ /* 0x000fe400078e10ff */
[----:B------:R-:W-:Y:S01]  /*01a0*/  LEA R20, R14, R16, 0x6 ;  /* 0x000000100e147211 */ /* 0x000fe200078e30ff */
[----:B------:R-:W-:Y:S06]  /*01b0*/  BRA.U !UP0, `(.L_x_1) ;  /* 0x0000000508f47547 */ /* 0x000fec000b800000 */
[----:B------:R-:W0:Y:S01]  /*01c0*/  LDC R12, c[0x0][0x384] ;  /* 0x0000e100ff0c7b82 */ /* 0x000e220000000800 */
[----:B------:R-:W1:Y:S01]  /*01d0*/  LDCU.64 UR10, c[0x0][0x380] ;  /* 0x00007000ff0a77ac */ /* 0x000e620008000a00 */
[----:B------:R-:W-:Y:S01]  /*01e0*/  IADD3 R4, PT, PT, R14, 0x10, RZ ;  /* 0x000000100e047810 */ /* 0x000fe20007ffe0ff */
[----:B------:R-:W-:Y:S01]  /*01f0*/  IMAD R18, R0, UR7, R13 ;  /* 0x0000000700127c24 */ /* 0x000fe2000f8e020d */
[----:B------:R-:W-:Y:S01]  /*0200*/  MOV R23, RZ ;  /* 0x000000ff00177202 */ /* 0x000fe20000000f00 */
[----:B------:R-:W-:Y:S01]  /*0210*/  USHF.R.U32.HI UR4, URZ, 0x4, UR6 ;  /* 0x00000004ff047899 */ /* 0x000fe20008011606 */
[----:B------:R-:W-:Y:S01]  /*0220*/  MOV R17, R13 ;  /* 0x0000000d00117202 */ /* 0x000fe20000000f00 */
[----:B------:R-:W2:Y:S01]  /*0230*/  LDCU UR5, c[0x0][0x388] ;  /* 0x00007100ff0577ac */ /* 0x000ea20008000800 */
[----:B------:R-:W3:Y:S01]  /*0240*/  LDC.64 R24, c[0x0][0x390] ;  /* 0x0000e400ff187b82 */ /* 0x000ee20000000a00 */
[----:B------:R-:W-:Y:S01]  /*0250*/  MOV R15, R14 ;  /* 0x0000000e000f7202 */ /* 0x000fe20000000f00 */
[----:B------:R-:W-:-:S04]  /*0260*/  ULOP3.LUT UR4, UR4, 0x7fffffe, URZ, 0xc0, !UPT ;  /* 0x07fffffe04047892 */ /* 0x000fc8000f8ec0ff */
[----:B------:R-:W-:Y:S01]  /*0270*/  UIADD3 UR4, UPT, UPT, -UR4, URZ, URZ ;  /* 0x000000ff04047290 */ /* 0x000fe2000fffe1ff */
[----:B-1----:R-:W-:Y:S01]  /*0280*/  ISETP.GE.AND P1, PT, R0, UR10, PT ;  /* 0x0000000a00007c0c */ /* 0x002fe2000bf26270 */
[--C-:B------:R-:W-:Y:S02]  /*0290*/  IMAD R21, R4, UR11, R3.reuse ;  /* 0x0000000b04157c24 */ /* 0x100fe4000f8e0203 */
[----:B------:R-:W-:-:S10]  /*02a0*/  IMAD R19, R14, UR11, R3 ;  /* 0x0000000b0e137c24 */ /* 0x000fd4000f8e0203 */
.L_x_2:
[----:B0-----:R-:W-:Y:S01]  /*02b0*/  ISETP.GE.AND P0, PT, R3, R12, PT ;  /* 0x0000000c0300720c */ /* 0x001fe20003f06270 */
[----:B--2---:R-:W-:Y:S01]  /*02c0*/  UMOV UR7, UR5 ;  /* 0x0000000500077c82 */ /* 0x004fe20008000000 */
[----:B------:R-:W-:Y:S01]  /*02d0*/  HFMA2 R6, -RZ, RZ, 0, 0 ;  /* 0x00000000ff067431 */ /* 0x000fe200000001ff */
[----:B------:R-:W-:Y:S01]  /*02e0*/  ISETP.GE.OR P2, PT, R17, UR7, P1 ;  /* 0x0000000711007c0c */ /* 0x000fe20008f46670 */
[----:B---3--:R-:W-:Y:S01]  /*02f0*/  IMAD.WIDE R26, R18, 0x4, R24 ;  /* 0x00000004121a7825 */ /* 0x008fe200078e0218 */
[----:B------:R-:W-:Y:S02]  /*0300*/  ISETP.GE.OR P3, PT, R15, UR7, P0 ;  /* 0x000000070f007c0c */ /* 0x000fe40008766670 */
[----:B------:R-:W-:-:S09]  /*0310*/  MOV R29, RZ ;  /* 0x000000ff001d7202 */ /* 0x000fd20000000f00 */
[----:B------:R-:W2:Y:S02]  /*0320*/  @!P2 LDG.E R29, desc[UR8][R26.64] ;  /* 0x000000081a1da981 */ /* 0x000ea4000c1e1900 */
[----:B------:R-:W0:Y:S02]  /*0330*/  @!P3 LDC.64 R4, c[0x0][0x398] ;  /* 0x0000e600ff04bb82 */ /* 0x000e240000000a00 */
[----:B0-----:R-:W-:-:S05]  /*0340*/  @!P3 IMAD.WIDE R4, R19, 0x4, R4 ;  /* 0x000000041304b825 */ /* 0x001fca00078e0204 */
[----:B------:R-:W3:Y:S04]  /*0350*/  @!P3 LDG.E R6, desc[UR8][R4.64] ;  /* 0x000000080406b981 */ /* 0x000ee8000c1e1900 */
[----:B--2---:R-:W-:Y:S04]  /*0360*/  STS [R22], R29 ;  /* 0x0000001d16007388 */ /* 0x004fe80000000800 */
[----:B---3--:R-:W-:Y:S01]  /*0370*/  STS [R20], R6 ;  /* 0x0000000614007388 */ /* 0x008fe20000000800 */
[----:B------:R-:W-:Y:S06]  /*0380*/  BAR.SYNC.DEFER_BLOCKING 0x0 ;  /* 0x0000000000007b1d */ /* 0x000fec0000010000 */
[----:B------:R-:W-:Y:S04]  /*0390*/  LDS R28, [R16] ;  /* 0x00000000101c7984 */ /* 0x000fe80000000800 */
[----:B------:R-:W0:Y:S04]  /*03a0*/  LDS.128 R8, [R2] ;  /* 0x0000000002087984 */ /* 0x000e280000000c00 */
[----:B------:R-:W1:Y:S04]  /*03b0*/  LDS R5, [R16+0x40] ;  /* 0x0000400010057984 */ /* 0x000e680000000800 */
[----:B------:R-:W2:Y:S04]  /*03c0*/  LDS R7, [R16+0x80] ;  /* 0x0000800010077984 */ /* 0x000ea80000000800 */
[----:B------:R-:W-:Y:S01]  /*03d0*/  LDS R29, [R16+0x140] ;  /* 0x00014000101d7984 */ /* 0x000fe20000000800 */
[----:B0-----:R-:W-:-:S03]  /*03e0*/  FFMA R28, R8, R28, R23 ;  /* 0x0000001c081c7223 */ /* 0x001fc60000000017 */
[----:B------:R-:W0:Y:S01]  /*03f0*/  LDS R8, [R16+0xc0] ;  /* 0x0000c00010087984 */ /* 0x000e220000000800 */
[----:B-1----:R-:W-:-:S03]  /*0400*/  FFMA R28, R5, R9, R28 ;  /* 0x00000009051c7223 */ /* 0x002fc6000000001c */
[----:B------:R-:W-:Y:S01]  /*0410*/  LDS R9, [R16+0x100] ;  /* 0x0001000010097984 */ /* 0x000fe20000000800 */
[----:B--2---:R-:W-:-:S03]  /*0420*/  FFMA R23, R7, R10, R28 ;  /* 0x0000000a07177223 */ /* 0x004fc6000000001c */
[----:B------:R-:W1:Y:S01]  /*0430*/  LDS.128 R4, [R2+0x10] ;  /* 0x0000100002047984 */ /* 0x000e620000000c00 */
[----:B0-----:R-:W-:-:S03]  /*0440*/  FFMA R23, R8, R11, R23 ;  /* 0x0000000b08177223 */ /* 0x001fc60000000017 */
[----:B------:R-:W0:Y:S01]  /*0450*/  LDS R11, [R16+0x180] ;  /* 0x00018000100b7984 */ /* 0x000e220000000800 */
[----:B-1----:R-:W-:-:S03]  /*0460*/  FFMA R8, R4, R9, R23 ;  /* 0x0000000904087223 */ /* 0x002fc60000000017 */
[----:B------:R-:W1:Y:S01]  /*0470*/  LDS R4, [R16+0x1c0] ;  /* 0x0001c00010047984 */ /* 0x000e620000000800 */
[----:B------:R-:W-:-:S03]  /*0480*/  FFMA R8, R29, R5, R8 ;  /* 0x000000051d087223 */ /* 0x000fc60000000008 */
[----:B------:R-:W-:Y:S04]  /*0490*/  LDS R5, [R16+0x200] ;  /* 0x0002000010057984 */ /* 0x000fe80000000800 */
[----:B------:R-:W-:Y:S01]  /*04a0*/  LDS R29, [R16+0x240] ;  /* 0x00024000101d7984 */ /* 0x000fe20000000800 */
[----:B0-----:R-:W-:-:S03]  /*04b0*/  FFMA R23, R11, R6, R8 ;  /* 0x000000060b177223 */ /* 0x001fc60000000008 */
[----:B------:R-:W0:Y:S01]  /*04c0*/  LDS.128 R8, [R2+0x20] ;  /* 0x0000200002087984 */ /* 0x000e220000000c00 */
[----:B-1----:R-:W-:-:S03]  /*04d0*/  FFMA R23, R4, R7, R23 ;  /* 0x0000000704177223 */ /* 0x002fc60000000017 */
[----:B------:R-:W1:Y:S01]  /*04e0*/  LDS R7, [R16+0x280] ;  /* 0x0002800010077984 */ /* 0x000e620000000800 */
[----:B0-----:R-:W-:-:S03]  /*04f0*/  FFMA R4, R8, R5, R23 ;  /* 0x0000000508047223 */ /* 0x001fc60000000017 */
[----:B------:R-:W0:Y:S01]  /*0500*/  LDS R8, [R16+0x2c0] ;  /* 0x0002c00010087984 */ /* 0x000e220000000800 */
[----:B------:R-:W-:-:S03]  /*0510*/  FFMA R4, R29, R9, R4 ;  /* 0x000000091d047223 */ /* 0x000fc60000000004 */
[----:B------:R-:W-:Y:S01]  /*0520*/  LDS R9, [R16+0x300] ;  /* 0x0003000010097984 */ /* 0x000fe20000000800 */
[----:B-1----:R-:W-:-:S03]  /*0530*/  FFMA R23, R7, R10, R4 ;  /* 0x0000000a07177223 */ /* 0x002fc60000000004 */
[----:B------:R-:W1:Y:S01]  /*0540*/  LDS.128 R4, [R2+0x30] ;  /* 0x0000300002047984 */ /* 0x000e620000000c00 */
[----:B------:R-:W-:Y:S02]  /*0550*/  HFMA2 R29, -RZ, RZ, 0, 0 ;  /* 0x00000000ff1d7431 */ /* 0x000fe400000001ff */
[----:B0-----:R-:W-:Y:S02]  /*0560*/  FFMA R11, R8, R11, R23 ;  /* 0x0000000b080b7223 */ /* 0x001fe40000000017 */
[----:B------:R-:W0:Y:S02]  /*0570*/  LDS R23, [R16+0x340] ;  /* 0x0003400010177984 */ /* 0x000e240000000800 */
[----:B-1----:R-:W-:Y:S02]  /*0580*/  FFMA R10, R4, R9, R11 ;  /* 0x00000009040a7223 */ /* 0x002fe4000000000b */
[----:B------:R-:W1:Y:S04]  /*0590*/  LDS R11, [R16+0x380] ;  /* 0x00038000100b7984 */ /* 0x000e680000000800 */
[----:B------:R-:W2:Y:S01]  /*05a0*/  LDS R4, [R16+0x3c0] ;  /* 0x0003c00010047984 */ /* 0x000ea20000000800 */
[----:B------:R-:W-:Y:S01]  /*05b0*/  IADD3 R8, PT, PT, R17, 0x10, RZ ;  /* 0x0000001011087810 */ /* 0x000fe20007ffe0ff */
[----:B------:R-:W-:Y:S03]  /*05c0*/  BAR.SYNC.DEFER_BLOCKING 0x0 ;  /* 0x0000000000007b1d */ /* 0x000fe60000010000 */
[----:B------:R-:W-:-:S13]  /*05d0*/  ISETP.GE.OR P2, PT, R8, UR7, P1 ;  /* 0x0000000708007c0c */ /* 0x000fda0008f46670 */
[----:B------:R-:W3:Y:S01]  /*05e0*/  @!P2 LDG.E R29, desc[UR8][R26.64+0x40] ;  /* 0x000040081a1da981 */ /* 0x000ee2000c1e1900 */
[----:B------:R-:W-:-:S04]  /*05f0*/  IADD3 R8, PT, PT, R15, 0x10, RZ ;  /* 0x000000100f087810 */ /* 0x000fc80007ffe0ff */
[----:B------:R-:W-:-:S13]  /*0600*/  ISETP.GE.OR P0, PT, R8, UR7, P0 ;  /* 0x0000000708007c0c */ /* 0x000fda0008706670 */
[----:B------:R-:W4:Y:S01]  /*0610*/  @!P0 LDC.64 R8, c[0x0][0x398] ;  /* 0x0000e600ff088b82 */ /* 0x000f220000000a00 */
[----:B---3--:R4:W-:Y:S02]  /*0620*/  STS [R22], R29 ;  /* 0x0000001d16007388 */ /* 0x0089e40000000800 */
[----:B----4-:R-:W-:Y:S01]  /*0630*/  @!P0 IMAD.WIDE R28, R21, 0x4, R8 ;  /* 0x00000004151c8825 */ /* 0x010fe200078e0208 */
[----:B------:R-:W-:-:S06]  /*0640*/  MOV R9, RZ ;  /* 0x000000ff00097202 */ /* 0x000fcc0000000f00 */
[----:B------:R-:W3:Y:S01]  /*0650*/  @!P0 LDG.E R9, desc[UR8][R28.64] ;  /* 0x000000081c098981 */ /* 0x000ee2000c1e1900 */
[----:B0-----:R-:W-:-:S04]  /*0660*/  FFMA R10, R23, R5, R10 ;  /* 0x00000005170a7223 */ /* 0x001fc8000000000a */
[----:B-1----:R-:W-:-:S04]  /*0670*/  FFMA R27, R11, R6, R10 ;  /* 0x000000060b1b7223 */ /* 0x002fc8000000000a */
[----:B--2---:R-:W-:Y:S01]  /*0680*/  FFMA R7, R4, R7, R27 ;  /* 0x0000000704077223 */ /* 0x004fe2000000001b */
[----:B------:R-:W-:-:S04]  /*0690*/  UIADD3 UR4, UPT, UPT, UR4, 0x2, URZ ;  /* 0x0000000204047890 */ /* 0x000fc8000fffe0ff */
[----:B------:R-:W-:Y:S01]  /*06a0*/  UISETP.NE.AND UP0, UPT, UR4, URZ, UPT ;  /* 0x000000ff0400728c */ /* 0x000fe2000bf05270 */
[----:B------:R-:W-:Y:S02]  /*06b0*/  IADD3 R18, PT, PT, R18, 0x20, RZ ;  /* 0x0000002012127810 */ /* 0x000fe40007ffe0ff */
[----:B------:R-:W-:Y:S02]  /*06c0*/  IADD3 R15, PT, PT, R15, 0x20, RZ ;  /* 0x000000200f0f7810 */ /* 0x000fe40007ffe0ff */
[----:B------:R-:W-:Y:S02]  /*06d0*/  IADD3 R17, PT, PT, R17, 0x20, RZ ;  /* 0x0000002011117810 */ /* 0x000fe40007ffe0ff */
[C---:B------:R-:W-:Y:S02]  /*06e0*/  LEA R19, R12.reuse, R19, 0x5 ;  /* 0x000000130c137211 */ /* 0x040fe400078e28ff */
[----:B------:R-:W-:Y:S01]  /*06f0*/  LEA R21, R12, R21, 0x5 ;  /* 0x000000150c157211 */ /* 0x000fe200078e28ff */
[----:B---3--:R-:W-:Y:S01]  /*0700*/  STS [R20], R9 ;  /* 0x0000000914007388 */ /* 0x008fe20000000800 */
[----:B------:R-:W-:Y:S06]  /*0710*/  BAR.SYNC.DEFER_BLOCKING 0x0 ;  /* 0x0000000000007b1d */ /* 0x000fec0000010000 */
[----:B------:R-:W-:Y:S04]  /*0720*/  LDS R5, [R16] ;  /* 0x0000000010057984 */ /* 0x000fe80000000800 */
[----:B------:R-:W0:Y:S04]  /*0730*/  LDS.128 R8, [R2] ;  /* 0x0000000002087984 */ /* 0x000e280000000c00 */
[----:B------:R-:W1:Y:S04]  /*0740*/  LDS R6, [R16+0x40] ;  /* 0x0000400010067984 */ /* 0x000e680000000800 */
[----:B------:R-:W2:Y:S04]  /*0750*/  LDS R23, [R16+0x80] ;  /* 0x0000800010177984 */ /* 0x000ea80000000800 */
[----:B------:R-:W3:Y:S04]  /*0760*/  LDS R26, [R16+0xc0] ;  /* 0x0000c000101a7984 */ /* 0x000ee80000000800 */
[----:B------:R-:W-:Y:S01]  /*0770*/  LDS R29, [R16+0x140] ;  /* 0x00014000101d7984 */ /* 0x000fe20000000800 */
[----:B0-----:R-:W-:-:S04]  /*0780*/  FFMA R8, R8, R5, R7 ;  /* 0x0000000508087223 */ /* 0x001fc80000000007 */
[----:B-1----:R-:W-:Y:S02]  /*0790*/  FFMA R6, R6, R9, R8 ;  /* 0x0000000906067223 */ /* 0x002fe40000000008 */
[----:B------:R-:W-:Y:S02]  /*07a0*/  LDS R9, [R16+0x100] ;  /* 0x0001000010097984 */ /* 0x000fe40000000800 */
[----:B--2---:R-:W-:Y:S02]  /*07b0*/  FFMA R27, R23, R10, R6 ;  /* 0x0000000a171b7223 */ /* 0x004fe40000000006 */
[----:B------:R-:W0:Y:S04]  /*07c0*/  LDS.128 R4, [R2+0x10] ;  /* 0x0000100002047984 */ /* 0x000e280000000c00 */
[----:B------:R-:W1:Y:S01]  /*07d0*/  LDS R23, [R16+0x180] ;  /* 0x0001800010177984 */ /* 0x000e620000000800 */
[----:B---3--:R-:W-:-:S03]  /*07e0*/  FFMA R11, R26, R11, R27 ;  /* 0x0000000b1a0b7223 */ /* 0x008fc6000000001b */
[----:B------:R-:W2:Y:S01]  /*07f0*/  LDS R26, [R16+0x1c0] ;  /* 0x0001c000101a7984 */ /* 0x000ea20000000800 */
[----:B0-----:R-:W-:-:S03]  /*0800*/  FFMA R4, R4, R9, R11 ;  /* 0x0000000904047223 */ /* 0x001fc6000000000b */
[----:B------:R-:W-:Y:S01]  /*0810*/  LDS.128 R8, [R2+0x20] ;  /* 0x0000200002087984 */ /* 0x000fe20000000c00 */
[----:B------:R-:W-:-:S03]  /*0820*/  FFMA R4, R29, R5, R4 ;  /* 0x000000051d047223 */ /* 0x000fc60000000004 */
[----:B------:R-:W0:Y:S04]  /*0830*/  LDS R5, [R16+0x200] ;  /* 0x0002000010057984 */ /* 0x000e280000000800 */
[----:B------:R-:W3:Y:S01]  /*0840*/  LDS R29, [R16+0x240] ;  /* 0x00024000101d7984 */ /* 0x000ee20000000800 */
[----:B-1----:R-:W-:-:S03]  /*0850*/  FFMA R27, R23, R6, R4 ;  /* 0x00000006171b7223 */ /* 0x002fc60000000004 */
[----:B------:R-:W1:Y:S01]  /*0860*/  LDS R23, [R16+0x280] ;  /* 0x0002800010177984 */ /* 0x000e620000000800 */
[----:B--2---:R-:W-:-:S03]  /*0870*/  FFMA R7, R26, R7, R27 ;  /* 0x000000071a077223 */ /* 0x004fc6000000001b */
[----:B------:R-:W2:Y:S04]  /*0880*/  LDS R26, [R16+0x2c0] ;  /* 0x0002c000101a7984 */ /* 0x000ea80000000800 */
[----:B------:R-:W-:Y:S01]  /*0890*/  LDS R27, [R16+0x340] ;  /* 0x00034000101b7984 */ /* 0x000fe20000000800 */
[----:B0-----:R-:W-:-:S03]  /*08a0*/  FFMA R8, R8, R5, R7 ;  /* 0x0000000508087223 */ /* 0x001fc60000000007 */
[----:B------:R-:W-:Y:S01]  /*08b0*/  LDS.128 R4, [R2+0x30] ;  /* 0x0000300002047984 */ /* 0x000fe20000000c00 */
[----:B---3--:R-:W-:-:S03]  /*08c0*/  FFMA R8, R29, R9, R8 ;  /* 0x000000091d087223 */ /* 0x008fc60000000008 */
[----:B------:R-:W0:Y:S01]  /*08d0*/  LDS R9, [R16+0x300] ;  /* 0x0003000010097984 */ /* 0x000e220000000800 */
[----:B-1----:R-:W-:-:S03]  /*08e0*/  FFMA R23, R23, R10, R8 ;  /* 0x0000000a17177223 */ /* 0x002fc60000000008 */
[----:B------:R-:W1:Y:S01]  /*08f0*/  LDS R8, [R16+0x380] ;  /* 0x0003800010087984 */ /* 0x000e620000000800 */
[----:B--2---:R-:W-:-:S03]  /*0900*/  FFMA R11, R26, R11, R23 ;  /* 0x0000000b1a0b7223 */ /* 0x004fc60000000017 */
[----:B------:R-:W2:Y:S01]  /*0910*/  LDS R23, [R16+0x3c0] ;  /* 0x0003c00010177984 */ /* 0x000ea20000000800 */
[----:B0-----:R-:W-:-:S04]  /*0920*/  FFMA R4, R4, R9, R11 ;  /* 0x0000000904047223 */ /* 0x001fc8000000000b */
[----:B------:R-:W-:-:S04]  /*0930*/  FFMA R5, R27, R5, R4 ;  /* 0x000000051b057223 */ /* 0x000fc80000000004 */
[----:B-1----:R-:W-:-:S04]  /*0940*/  FFMA R6, R8, R6, R5 ;  /* 0x0000000608067223 */ /* 0x002fc80000000005 */
[----:B--2---:R-:W-:Y:S01]  /*0950*/  FFMA R23, R23, R7, R6 ;  /* 0x0000000717177223 */ /* 0x004fe20000000006 */
[----:B------:R-:W-:Y:S06]  /*0960*/  BAR.SYNC.DEFER_BLOCKING 0x0 ;  /* 0x0000000000007b1d */ /* 0x000fec0000010000 */
[----:B------:R-:W-:Y:S05]  /*0970*/  BRA.U UP0, `(.L_x_2) ;  /* 0xfffffff9004c7547 */ /* 0x000fea000b83ffff */
[----:B------:R-:W-:-:S12]  /*0980*/  ULOP3.LUT UR4, UR6, 0x7fffffe0, URZ, 0xc0, !UPT ;  /* 0x7fffffe006047892 */ /* 0x000fd8000f8ec0ff */
.L_x_1:
[----:B------:R-:W-:-:S09]  /*0990*/  ULOP3.LUT UP0, URZ, UR6, 0x10, URZ, 0xc0, !UPT ;  /* 0x0000001006ff7892 */ /* 0x000fd2000f80c0ff */
[----:B------:R-:W-:Y:S05]  /*09a0*/  BRA.U !UP0, `(.L_x_0) ;  /* 0x0000000108e87547 */ /* 0x000fea000b800000 */
[----:B------:R-:W0:Y:S01]  /*09b0*/  LDCU UR5, c[0x0][0x380] ;  /* 0x00007000ff0577ac */ /* 0x000e220008000800 */
[----:B------:R-:W-:Y:S01]  /*09c0*/  IADD3 R7, PT, PT, R13, UR4, RZ ;  /* 0x000000040d077c10 */ /* 0x000fe2000fffe0ff */
[----:B------:R-:W-:Y:S01]  /*09d0*/  HFMA2 R15, -RZ, RZ, 0, 0 ;  /* 0x00000000ff0f7431 */ /* 0x000fe200000001ff */
[----:B------:R-:W-:Y:S01]  /*09e0*/  IADD3 R14, PT, PT, R14, UR4, RZ ;  /* 0x000000040e0e7c10 */ /* 0x000fe2000fffe0ff */
[----:B------:R-:W1:Y:S01]  /*09f0*/  LDCU UR6, c[0x0][0x384] ;  /* 0x00007080ff0677ac */ /* 0x000e620008000800 */
[----:B------:R-:W-:Y:S02]  /*0a00*/  ISETP.GE.AND P0, PT, R7, UR7, PT ;  /* 0x0000000707007c0c */ /* 0x000fe4000bf06270 */
[----:B------:R-:W-:Y:S02]  /*0a10*/  ISETP.GE.AND P1, PT, R14, UR7, PT ;  /* 0x000000070e007c0c */ /* 0x000fe4000bf26270 */
[----:B------:R-:W-:Y:S02]  /*0a20*/  MOV R25, RZ ;  /* 0x000000ff00197202 */ /* 0x000fe40000000f00 */
[----:B0-----:R-:W-:-:S02]  /*0a30*/  ISETP.GE.OR P0, PT, R0, UR5, P0 ;  /* 0x0000000500007c0c */ /* 0x001fc40008706670 */
[----:B-1----:R-:W-:-:S11]  /*0a40*/  ISETP.GE.OR P1, PT, R3, UR6, P1 ;  /* 0x0000000603007c0c */ /* 0x002fd60008f26670 */
[----:B------:R-:W0:Y:S01]  /*0a50*/  @!P0 LDC.64 R8, c[0x0][0x390] ;  /* 0x0000e400ff088b82 */ /* 0x000e220000000a00 */
[----:B------:R-:W-:Y:S02]  /*0a60*/  @!P0 IMAD R7, R0, UR7, R7 ;  /* 0x0000000700078c24 */ /* 0x000fe4000f8e0207 */
[----:B------:R-:W-:-:S05]  /*0a70*/  @!P1 IMAD R13, R14, UR6, R3 ;  /* 0x000000060e0d9c24 */ /* 0x000fca000f8e0203 */
[----:B------:R-:W1:Y:S01]  /*0a80*/  @!P1 LDC.64 R4, c[0x0][0x398] ;  /* 0x0000e600ff049b82 */ /* 0x000e620000000a00 */
[----:B0-----:R-:W-:-:S05]  /*0a90*/  @!P0 IMAD.WIDE R8, R7, 0x4, R8 ;  /* 0x0000000407088825 */ /* 0x001fca00078e0208 */
[----:B------:R-:W2:Y:S01]  /*0aa0*/  @!P0 LDG.E R15, desc[UR8][R8.64] ;  /* 0x00000008080f8981 */ /* 0x000ea2000c1e1900 */
[----:B-1----:R-:W-:-:S05]  /*0ab0*/  @!P1 IMAD.WIDE R12, R13, 0x4, R4 ;  /* 0x000000040d0c9825 */ /* 0x002fca00078e0204 */
        /* <DEDUP_REMOVED lines=8> */
[----:B------:R-:W3:Y:S04]  /*0b40*/  LDS R26, [R16+0xc0] ;  /* 0x0000c000101a7984 */ /* 0x000ee80000000800 */
[----:B------:R-:W-:Y:S04]  /*0b50*/  LDS R17, [R16+0x100] ;  /* 0x0001000010117984 */ /* 0x000fe80000000800 */
[----:B------:R-:W4:Y:S04]  /*0b60*/  LDS.128 R8, [R2+0x10] ;  /* 0x0000100002087984 */ /* 0x000f280000000c00 */
[----:B------:R-:W5:Y:S04]  /*0b70*/  LDS R18, [R16+0x140] ;  /* 0x0001400010127984 */ /* 0x000f680000000800 */
[----:B------:R-:W5:Y:S04]  /*0b80*/  LDS R19, [R16+0x180] ;  /* 0x0001800010137984 */ /* 0x000f680000000800 */
[----:B------:R-:W5:Y:S04]  /*0b90*/  LDS R24, [R16+0x1c0] ;  /* 0x0001c00010187984 */ /* 0x000f680000000800 */
[----:B------:R-:W-:Y:S01]  /*0ba0*/  LDS R25, [R16+0x200] ;  /* 0x0002000010197984 */ /* 0x000fe20000000800 */
[----:B0-----:R-:W-:-:S03]  /*0bb0*/  FFMA R20, R4, R14, R23 ;  /* 0x0000000e04147223 */ /* 0x001fc60000000017 */
[----:B------:R-:W0:Y:S01]  /*0bc0*/  LDS.128 R12, [R2+0x20] ;  /* 0x00002000020c7984 */ /* 0x000e220000000c00 */
[----:B-1----:R-:W-:-:S03]  /*0bd0*/  FFMA R20, R27, R5, R20 ;  /* 0x000000051b147223 */ /* 0x002fc60000000014 */
[----:B------:R-:W1:Y:S01]  /*0be0*/  LDS R4, [R16+0x240] ;  /* 0x0002400010047984 */ /* 0x000e620000000800 */
[----:B--2---:R-:W-:-:S03]  /*0bf0*/  FFMA R21, R21, R6, R20 ;  /* 0x0000000615157223 */ /* 0x004fc60000000014 */
[----:B------:R-:W2:Y:S04]  /*0c00*/  LDS R5, [R16+0x280] ;  /* 0x0002800010057984 */ /* 0x000ea80000000800 */
[----:B------:R-:W2:Y:S01]  /*0c10*/  LDS R6, [R16+0x2c0] ;  /* 0x0002c00010067984 */ /* 0x000ea20000000800 */
[----:B---3--:R-:W-:-:S03]  /*0c20*/  FFMA R27, R26, R7, R21 ;  /* 0x000000071a1b7223 */ /* 0x008fc60000000015 */
[----:B------:R-:W-:Y:S04]  /*0c30*/  LDS R7, [R16+0x300] ;  /* 0x0003000010077984 */ /* 0x000fe80000000800 */
[----:B------:R-:W3:Y:S01]  /*0c40*/  LDS.128 R20, [R2+0x30] ;  /* 0x0000300002147984 */ /* 0x000ee20000000c00 */
[----:B----4-:R-:W-:-:S03]  /*0c50*/  FFMA R27, R8, R17, R27 ;  /* 0x00000011081b7223 */ /* 0x010fc6000000001b */
[----:B------:R-:W4:Y:S04]  /*0c60*/  LDS R26, [R16+0x340] ;  /* 0x00034000101a7984 */ /* 0x000f280000000800 */
[----:B------:R-:W4:Y:S01]  /*0c70*/  LDS R17, [R16+0x380] ;  /* 0x0003800010117984 */ /* 0x000f220000000800 */
[----:B-----5:R-:W-:-:S03]  /*0c80*/  FFMA R18, R18, R9, R27 ;  /* 0x0000000912127223 */ /* 0x020fc6000000001b */
[----:B------:R-:W5:Y:S01]  /*0c90*/  LDS R8, [R16+0x3c0] ;  /* 0x0003c00010087984 */ /* 0x000f620000000800 */
[----:B------:R-:W-:-:S04]  /*0ca0*/  FFMA R19, R19, R10, R18 ;  /* 0x0000000a13137223 */ /* 0x000fc80000000012 */
[----:B------:R-:W-:-:S04]  /*0cb0*/  FFMA R11, R24, R11, R19 ;  /* 0x0000000b180b7223 */ /* 0x000fc80000000013 */
[----:B0-----:R-:W-:-:S04]  /*0cc0*/  FFMA R11, R12, R25, R11 ;  /* 0x000000190c0b7223 */ /* 0x001fc8000000000b */
[----:B-1----:R-:W-:-:S04]  /*0cd0*/  FFMA R4, R4, R13, R11 ;  /* 0x0000000d04047223 */ /* 0x002fc8000000000b */
[----:B--2---:R-:W-:-:S04]  /*0ce0*/  FFMA R5, R5, R14, R4 ;  /* 0x0000000e05057223 */ /* 0x004fc80000000004 */
[----:B------:R-:W-:-:S04]  /*0cf0*/  FFMA R5, R6, R15, R5 ;  /* 0x0000000f06057223 */ /* 0x000fc80000000005 */
[----:B---3--:R-:W-:-:S04]  /*0d00*/  FFMA R5, R20, R7, R5 ;  /* 0x0000000714057223 */ /* 0x008fc80000000005 */
[----:B----4-:R-:W-:-:S04]  /*0d10*/  FFMA R26, R26, R21, R5 ;  /* 0x000000151a1a7223 */ /* 0x010fc80000000005 */
[----:B------:R-:W-:-:S04]  /*0d20*/  FFMA R17, R17, R22, R26 ;  /* 0x0000001611117223 */ /* 0x000fc8000000001a */
[----:B-----5:R-:W-:Y:S01]  /*0d30*/  FFMA R23, R8, R23, R17 ;  /* 0x0000001708177223 */ /* 0x020fe20000000011 */
[----:B------:R-:W-:Y:S06]  /*0d40*/  BAR.SYNC.DEFER_BLOCKING 0x0 ;  /* 0x0000000000007b1d */ /* 0x000fec0000010000 */
.L_x_0:
[----:B------:R-:W0:Y:S02]  /*0d50*/  LDCU.64 UR6, c[0x0][0x380] ;  /* 0x00007000ff0677ac */ /* 0x000e240008000a00 */
[----:B0-----:R-:W-:-:S04]  /*0d60*/  ISETP.GE.AND P0, PT, R3, UR7, PT ;  /* 0x0000000703007c0c */ /* 0x001fc8000bf06270 */
[----:B------:R-:W-:-:S13]  /*0d70*/  ISETP.GE.OR P0, PT, R0, UR6, P0 ;  /* 0x0000000600007c0c */ /* 0x000fda0008706670 */
[----:B------:R-:W-:Y:S05]  /*0d80*/  @P0 EXIT ;  /* 0x000000000000094d */ /* 0x000fea0003800000 */
[----:B------:R-:W0:Y:S01]  /*0d90*/  LDC.64 R4, c[0x0][0x3a0] ;  /* 0x0000e800ff047b82 */ /* 0x000e220000000a00 */
[----:B------:R-:W-:Y:S01]  /*0da0*/  IMAD R7, R0, UR7, R3 ;  /* 0x0000000700077c24 */ /* 0x000fe2000f8e0203 */
[----:B------:R-:W1:Y:S03]  /*0db0*/  LDCU.64 UR4, c[0x0][0x3b0] ;  /* 0x00007600ff0477ac */ /* 0x000e660008000a00 */
[----:B0-----:R-:W-:-:S03]  /*0dc0*/  IMAD.WIDE R2, R7, 0x4, R4 ;  /* 0x0000000407027825 */ /* 0x001fc600078e0204 */
[----:B------:R-:W0:Y:S03]  /*0dd0*/  LDC.64 R4, c[0x0][0x3a8] ;  /* 0x0000ea00ff047b82 */ /* 0x000e260000000a00 */
[----:B------:R-:W1:Y:S01]  /*0de0*/  LDG.E R2, desc[UR8][R2.64] ;  /* 0x0000000802027981 */ /* 0x000e62000c1e1900 */
[----:B0-----:R-:W-:-:S04]  /*0df0*/  IMAD.WIDE R4, R7, 0x4, R4 ;  /* 0x0000000407047825 */ /* 0x001fc800078e0204 */
[----:B-1----:R-:W-:-:S04]  /*0e00*/  FMUL R0, R2, UR5 ;  /* 0x0000000502007c20 */ /* 0x002fc80008400000 */
[----:B------:R-:W-:-:S05]  /*0e10*/  FFMA R23, R23, UR4, R0 ;  /* 0x0000000417177c23 */ /* 0x000fca0008000000 */
[----:B------:R-:W-:Y:S01]  /*0e20*/  STG.E desc[UR8][R4.64], R23 ;  /* 0x0000001704007986 */ /* 0x000fe2000c101908 */
[----:B------:R-:W-:Y:S05]  /*0e30*/  EXIT ;  /* 0x000000000000794d */ /* 0x000fea0003800000 */
.L_x_3:
[----:B------:R-:W-:-:S00]  /*0e40*/  BRA `(.L_x_3) ;  /* 0xfffffffc00fc7947 */ /* 0x000fc0000383ffff */
[----:B------:R-:W-:-:S00]  /*0e50*/  NOP ;  /* 0x0000000000007918 */ /* 0x000fc00000000000 */
        /* <DEDUP_REMOVED lines=10> */
.L_x_9:


//--------------------- .text._Z10gemm_naiveiiiPKfS0_S0_Pfff --------------------------
	.section	.text._Z10gemm_naiveiiiPKfS0_S0_Pfff,"ax",@progbits
	.align	128
        .global         _Z10gemm_naiveiiiPKfS0_S0_Pfff
        .type           _Z10gemm_naiveiiiPKfS0_S0_Pfff,@function
        .size           _Z10gemm_naiveiiiPKfS0_S0_Pfff,(.L_x_10 - _Z10gemm_naiveiiiPKfS0_S0_Pfff)
        .other          _Z10gemm_naiveiiiPKfS0_S0_Pfff,@"STO_CUDA_ENTRY STV_DEFAULT"
_Z10gemm_naiveiiiPKfS0_S0_Pfff:
.text._Z10gemm_naiveiiiPKfS0_S0_Pfff:
[----:B------:R-:W-:Y:S01]  /*0000*/  LDC R1, c[0x0][0x37c] ;  /* 0x0000df00ff017b82 */ /* 0x000fe20000000800 */
[----:B------:R-:W0:Y:S07]  /*0010*/  S2R R5, SR_TID.X ;  /* 0x0000000000057919 */ /* 0x000e2e0000002100 */
[----:B------:R-:W1:Y:S01]  /*0020*/  LDC R19, c[0x0][0x364] ;  /* 0x0000d900ff137b82 */ /* 0x000e620000000800 */
[----:B------:R-:W1:Y:S07]  /*0030*/  S2R R4, SR_TID.Y ;  /* 0x0000000000047919 */ /* 0x000e6e0000002200 */
[----:B------:R-:W0:Y:S08]  /*0040*/  S2UR UR5, SR_CTAID.X ;  /* 0x00000000000579c3 */ /* 0x000e300000002500 */
[----:B------:R-:W0:Y:S08]  /*0050*/  LDC R0, c[0x0][0x360] ;  /* 0x0000d800ff007b82 */ /* 0x000e300000000800 */
[----:B------:R-:W1:Y:S08]  /*0060*/  S2UR UR4, SR_CTAID.Y ;  /* 0x00000000000479c3 */ /* 0x000e700000002600 */
[----:B------:R-:W2:Y:S01]  /*0070*/  LDC.64 R2, c[0x0][0x380] ;  /* 0x0000e000ff027b82 */ /* 0x000ea20000000a00 */
[----:B0-----:R-:W-:-:S02]  /*0080*/  IMAD R0, R0, UR5, R5 ;  /* 0x0000000500007c24 */ /* 0x001fc4000f8e0205 */
[----:B-1----:R-:W-:-:S03]  /*0090*/  IMAD R19, R19, UR4, R4 ;  /* 0x0000000413137c24 */ /* 0x002fc6000f8e0204 */
[----:B--2---:R-:W-:-:S04]  /*00a0*/  ISETP.GE.AND P0, PT, R0, R3, PT ;  /* 0x000000030000720c */ /* 0x004fc80003f06270 */
[----:B------:R-:W-:-:S13]  /*00b0*/  ISETP.GE.OR P0, PT, R19, R2, P0 ;  /* 0x000000021300720c */ /* 0x000fda0000706670 */
[----:B------:R-:W-:Y:S05]  /*00c0*/  @P0 EXIT ;  /* 0x000000000000094d */ /* 0x000fea0003800000 */
[----:B------:R-:W0:Y:S01]  /*00d0*/  LDC R2, c[0x0][0x388] ;  /* 0x0000e200ff027b82 */ /* 0x000e220000000800 */
[----:B------:R-:W1:Y:S01]  /*00e0*/  LDCU.64 UR4, c[0x0][0x358] ;  /* 0x00006b00ff0477ac */ /* 0x000e620008000a00 */
[----:B------:R-:W-:Y:S01]  /*00f0*/  HFMA2 R24, -RZ, RZ, 0, 0 ;  /* 0x00000000ff187431 */ /* 0x000fe200000001ff */
[----:B0-----:R-:W-:-:S13]  /*0100*/  ISETP.GE.AND P0, PT, R2, 0x1, PT ;  /* 0x000000010200780c */ /* 0x001fda0003f06270 */
[----:B-1----:R-:W-:Y:S05]  /*0110*/  @!P0 BRA `(.L_x_4) ;  /* 0x0000000400e08947 */ /* 0x002fea0003800000 */
[C---:B------:R-:W-:Y:S01]  /*0120*/  ISETP.GE.U32.AND P1, PT, R2.reuse, 0x8, PT ;  /* 0x000000080200780c */ /* 0x040fe20003f26070 */
[----:B------:R-:W-:Y:S01]  /*0130*/  IMAD R20, R19, R2, RZ ;  /* 0x0000000213147224 */ /* 0x000fe200078e02ff */
[----:B------:R-:W-:Y:S02]  /*0140*/  LOP3.LUT R27, R2, 0x7, RZ, 0xc0, !PT ;  /* 0x00000007021b7812 */ /* 0x000fe400078ec0ff */
[----:B------:R-:W-:Y:S02]  /*0150*/  MOV R24, RZ ;  /* 0x000000ff00187202 */ /* 0x000fe40000000f00 */
[----:B------:R-:W-:Y:S02]  /*0160*/  ISETP.NE.AND P0, PT, R27, RZ, PT ;  /* 0x000000ff1b00720c */ /* 0x000fe40003f05270 */
[----:B------:R-:W-:-:S05]  /*0170*/  MOV R21, RZ ;  /* 0x000000ff00157202 */ /* 0x000fca0000000f00 */
[----:B------:R-:W-:Y:S06]  /*0180*/  @!P1 BRA `(.L_x_5) ;  /* 0x0000000000c49947 */ /* 0x000fec0003800000 */
[----:B------:R-:W0:Y:S01]  /*0190*/  LDC.64 R4, c[0x0][0x390] ;  /* 0x0000e400ff047b82 */ /* 0x000e220000000a00 */
[----:B------:R-:W-:Y:S02]  /*01a0*/  LOP3.LUT R21, R2, 0x7ffffff8, RZ, 0xc0, !PT ;  /* 0x7ffffff802157812 */ /* 0x000fe400078ec0ff */
[----:B------:R-:W-:Y:S02]  /*01b0*/  MOV R24, RZ ;  /* 0x000000ff00187202 */ /* 0x000fe40000000f00 */
[----:B------:R-:W-:Y:S02]  /*01c0*/  MOV R18, R0 ;  /* 0x0000000000127202 */ /* 0x000fe40000000f00 */
[----:B------:R-:W-:Y:S01]  /*01d0*/  IADD3 R22, PT, PT, -R21, RZ, RZ ;  /* 0x000000ff15167210 */ /* 0x000fe20007ffe1ff */
[----:B0-----:R-:W-:-:S03]  /*01e0*/  IMAD.WIDE.U32 R4, R20, 0x4, R4 ;  /* 0x0000000414047825 */ /* 0x001fc600078e0004 */
[----:B------:R-:W-:-:S04]  /*01f0*/  IADD3 R6, P1, PT, R4, 0x10, RZ ;  /* 0x0000001004067810 */ /* 0x000fc80007f3e0ff */
[----:B------:R-:W-:-:S09]  /*0200*/  IADD3.X R7, PT, PT, RZ, R5, RZ, P1, !PT ;  /* 0x00000005ff077210 */ /* 0x000fd20000ffe4ff */
.L_x_6:
[----:B------:R-:W0:Y:S01]  /*0210*/  LDC.64 R16, c[0x0][0x398] ;  /* 0x0000e600ff107b82 */ /* 0x000e220000000a00 */
[----:B------:R-:W-:Y:S02]  /*0220*/  MOV R4, R6 ;  /* 0x0000000600047202 */ /* 0x000fe40000000f00 */
[----:B------:R-:W-:-:S05]  /*0230*/  MOV R5, R7 ;  /* 0x0000000700057202 */ /* 0x000fca0000000f00 */
[----:B------:R-:W2:Y:S04]  /*0240*/  LDG.E R25, desc[UR4][R4.64+-0x10] ;  /* 0xfffff00404197981 */ /* 0x000ea8000c1e1900 */
[----:B------:R-:W3:Y:S04]  /*0250*/  LDG.E R23, desc[UR4][R4.64+-0xc] ;  /* 0xfffff40404177981 */ /* 0x000ee8000c1e1900 */
[----:B------:R-:W4:Y:S04]  /*0260*/  LDG.E R29, desc[UR4][R4.64+-0x8] ;  /* 0xfffff804041d7981 */ /* 0x000f28000c1e1900 */
[----:B------:R-:W5:Y:S01]  /*0270*/  LDG.E R28, desc[UR4][R4.64+-0x4] ;  /* 0xfffffc04041c7981 */ /* 0x000f62000c1e1900 */
[----:B0-----:R-:W-:-:S05]  /*0280*/  IMAD.WIDE R16, R18, 0x4, R16 ;  /* 0x0000000412107825 */ /* 0x001fca00078e0210 */
[----:B------:R0:W2:Y:S01]  /*0290*/  LDG.E R26, desc[UR4][R16.64] ;  /* 0x00000004101a7981 */ /* 0x0000a2000c1e1900 */
[----:B------:R-:W-:-:S04]  /*02a0*/  IMAD.WIDE R14, R3, 0x4, R16 ;  /* 0x00000004030e7825 */ /* 0x000fc800078e0210 */
[C---:B------:R-:W-:Y:S02]  /*02b0*/  IMAD.WIDE R6, R3.reuse, 0x4, R14 ;  /* 0x0000000403067825 */ /* 0x040fe400078e020e */
[----:B------:R-:W3:Y:S02]  /*02c0*/  LDG.E R14, desc[UR4][R14.64] ;  /* 0x000000040e0e7981 */ /* 0x000ee4000c1e1900 */
[C---:B------:R-:W-:Y:S02]  /*02d0*/  IMAD.WIDE R10, R3.reuse, 0x4, R6 ;  /* 0x00000004030a7825 */ /* 0x040fe400078e0206 */
[----:B------:R-:W4:Y:S02]  /*02e0*/  LDG.E R6, desc[UR4][R6.64] ;  /* 0x0000000406067981 */ /* 0x000f24000c1e1900 */
[C---:B------:R-:W-:Y:S02]  /*02f0*/  IMAD.WIDE R8, R3.reuse, 0x4, R10 ;  /* 0x0000000403087825 */ /* 0x040fe400078e020a */
[----:B------:R-:W5:Y:S02]  /*0300*/  LDG.E R10, desc[UR4][R10.64] ;  /* 0x000000040a0a7981 */ /* 0x000f64000c1e1900 */
[----:B------:R-:W-:-:S02]  /*0310*/  IMAD.WIDE R12, R3, 0x4, R8 ;  /* 0x00000004030c7825 */ /* 0x000fc400078e0208 */
[----:B------:R-:W5:Y:S04]  /*0320*/  LDG.E R7, desc[UR4][R4.64] ;  /* 0x0000000404077981 */ /* 0x000f68000c1e1900 */
[----:B------:R-:W5:Y:S01]  /*0330*/  LDG.E R8, desc[UR4][R8.64] ;  /* 0x0000000408087981 */ /* 0x000f62000c1e1900 */
[----:B0-----:R-:W-:-:S03]  /*0340*/  IMAD.WIDE R16, R3, 0x4, R12 ;  /* 0x0000000403107825 */ /* 0x001fc600078e020c */
[----:B------:R-:W5:Y:S04]  /*0350*/  LDG.E R12, desc[UR4][R12.64] ;  /* 0x000000040c0c7981 */ /* 0x000f68000c1e1900 */
[----:B------:R-:W5:Y:S04]  /*0360*/  LDG.E R15, desc[UR4][R16.64] ;  /* 0x00000004100f7981 */ /* 0x000f68000c1e1900 */
[----:B------:R-:W5:Y:S04]  /*0370*/  LDG.E R9, desc[UR4][R4.64+0x4] ;  /* 0x0000040404097981 */ /* 0x000f68000c1e1900 */
[----:B------:R-:W5:Y:S01]  /*0380*/  LDG.E R11, desc[UR4][R4.64+0xc] ;  /* 0x00000c04040b7981 */ /* 0x000f62000c1e1900 */
[----:B--2---:R-:W-:Y:S01]  /*0390*/  FFMA R26, R25, R26, R24 ;  /* 0x0000001a191a7223 */ /* 0x004fe20000000018 */
[----:B------:R-:W-:-:S02]  /*03a0*/  IMAD.WIDE R24, R3, 0x4, R16 ;  /* 0x0000000403187825 */ /* 0x000fc400078e0210 */
[----:B------:R-:W2:Y:S04]  /*03b0*/  LDG.E R16, desc[UR4][R4.64+0x8] ;  /* 0x0000080404107981 */ /* 0x000ea8000c1e1900 */
[----:B------:R-:W2:Y:S01]  /*03c0*/  LDG.E R24, desc[UR4][R24.64] ;  /* 0x0000000418187981 */ /* 0x000ea2000c1e1900 */
[----:B---3--:R-:W-:Y:S01]  /*03d0*/  FFMA R14, R23, R14, R26 ;  /* 0x0000000e170e7223 */ /* 0x008fe2000000001a */
[----:B------:R-:W-:-:S03]  /*03e0*/  IADD3 R22, PT, PT, R22, 0x8, RZ ;  /* 0x0000000816167810 */ /* 0x000fc60007ffe0ff */
[----:B----4-:R-:W-:Y:S01]  /*03f0*/  FFMA R29, R29, R6, R14 ;  /* 0x000000061d1d7223 */ /* 0x010fe2000000000e */
[----:B------:R-:W-:-:S03]  /*0400*/  ISETP.NE.AND P1, PT, R22, RZ, PT ;  /* 0x000000ff1600720c */ /* 0x000fc60003f25270 */
[----:B-----5:R-:W-:Y:S01]  /*0410*/  FFMA R10, R28, R10, R29 ;  /* 0x0000000a1c0a7223 */ /* 0x020fe2000000001d */
[----:B------:R-:W-:-:S03]  /*0420*/  IADD3 R6, P2, PT, R4, 0x20, RZ ;  /* 0x0000002004067810 */ /* 0x000fc60007f5e0ff */
[----:B------:R-:W-:Y:S01]  /*0430*/  FFMA R8, R7, R8, R10 ;  /* 0x0000000807087223 */ /* 0x000fe2000000000a */
[----:B------:R-:W-:Y:S02]  /*0440*/  IADD3.X R7, PT, PT, RZ, R5, RZ, P2, !PT ;  /* 0x00000005ff077210 */ /* 0x000fe400017fe4ff */
[----:B------:R-:W-:Y:S01]  /*0450*/  LEA R18, R3, R18, 0x3 ;  /* 0x0000001203127211 */ /* 0x000fe200078e18ff */
[----:B------:R-:W-:-:S04]  /*0460*/  FFMA R9, R9, R12, R8 ;  /* 0x0000000c09097223 */ /* 0x000fc80000000008 */
[----:B--2---:R-:W-:-:S04]  /*0470*/  FFMA R16, R16, R15, R9 ;  /* 0x0000000f10107223 */ /* 0x004fc80000000009 */
[----:B------:R-:W-:Y:S01]  /*0480*/  FFMA R24, R11, R24, R16 ;  /* 0x000000180b187223 */ /* 0x000fe20000000010 */
[----:B------:R-:W-:Y:S06]  /*0490*/  @P1 BRA `(.L_x_6) ;  /* 0xfffffffc005c1947 */ /* 0x000fec000383ffff */
.L_x_5:
[----:B------:R-:W-:Y:S05]  /*04a0*/  @!P0 BRA `(.L_x_4) ;  /* 0x0000000000fc8947 */ /* 0x000fea0003800000 */
[----:B------:R-:W-:Y:S02]  /*04b0*/  ISETP.GE.U32.AND P1, PT, R27, 0x4, PT ;  /* 0x000000041b00780c */ /* 0x000fe40003f26070 */
[----:B------:R-:W-:-:S04]  /*04c0*/  LOP3.LUT R16, R2, 0x3, RZ, 0xc0, !PT ;  /* 0x0000000302107812 */ /* 0x000fc800078ec0ff */
[----:B------:R-:W-:-:S07]  /*04d0*/  ISETP.NE.AND P0, PT, R16, RZ, PT ;  /* 0x000000ff1000720c */ /* 0x000fce0003f05270 */
[----:B------:R-:W-:Y:S06]  /*04e0*/  @!P1 BRA `(.L_x_7) ;  /* 0x00000000006c9947 */ /* 0x000fec0003800000 */
[----:B------:R-:W0:Y:S01]  /*04f0*/  LDC.64 R6, c[0x0][0x398] ;  /* 0x0000e600ff067b82 */ /* 0x000e220000000a00 */
[----:B------:R-:W1:Y:S01]  /*0500*/  LDCU.64 UR6, c[0x0][0x390] ;  /* 0x00007200ff0677ac */ /* 0x000e620008000a00 */
[----:B------:R-:W-:Y:S01]  /*0510*/  IMAD R9, R21, R3, R0 ;  /* 0x0000000315097224 */ /* 0x000fe200078e0200 */
[CC--:B------:R-:W-:Y:S02]  /*0520*/  IADD3 R5, PT, PT, R20.reuse, R21.reuse, RZ ;  /* 0x0000001514057210 */ /* 0x0c0fe40007ffe0ff */
[----:B------:R-:W-:-:S03]  /*0530*/  IADD3 R10, P1, PT, R20, R21, RZ ;  /* 0x00000015140a7210 */ /* 0x000fc60007f3e0ff */
[----:B------:R-:W2:Y:S01]  /*0540*/  LDC.64 R14, c[0x0][0x390] ;  /* 0x0000e400ff0e7b82 */ /* 0x000ea20000000a00 */
[----:B0-----:R-:W-:-:S04]  /*0550*/  IMAD.WIDE R6, R9, 0x4, R6 ;  /* 0x0000000409067825 */ /* 0x001fc800078e0206 */
[----:B------:R-:W-:Y:S02]  /*0560*/  IMAD.WIDE R8, R3, 0x4, R6 ;  /* 0x0000000403087825 */ /* 0x000fe400078e0206 */
[----:B------:R-:W3:Y:S02]  /*0570*/  LDG.E R6, desc[UR4][R6.64] ;  /* 0x0000000406067981 */ /* 0x000ee4000c1e1900 */
[----:B--2---:R-:W-:Y:S01]  /*0580*/  IMAD.WIDE.U32 R14, R5, 0x4, R14 ;  /* 0x00000004050e7825 */ /* 0x004fe200078e000e */
[----:B------:R-:W-:Y:S02]  /*0590*/  IADD3.X R5, PT, PT, RZ, RZ, RZ, P1, !PT ;  /* 0x000000ffff057210 */ /* 0x000fe40000ffe4ff */
[----:B-1----:R-:W-:-:S03]  /*05a0*/  LEA R4, P1, R10, UR6, 0x2 ;  /* 0x000000060a047c11 */ /* 0x002fc6000f8210ff */
[----:B------:R-:W3:Y:S01]  /*05b0*/  LDG.E R15, desc[UR4][R14.64] ;  /* 0x000000040e0f7981 */ /* 0x000ee2000c1e1900 */
[----:B------:R-:W-:Y:S01]  /*05c0*/  LEA.HI.X R5, R10, UR7, R5, 0x2, P1 ;  /* 0x000000070a057c11 */ /* 0x000fe200088f1405 */
[C---:B------:R-:W-:Y:S02]  /*05d0*/  IMAD.WIDE R10, R3.reuse, 0x4, R8 ;  /* 0x00000004030a7825 */ /* 0x040fe400078e0208 */
[----:B------:R-:W2:Y:S04]  /*05e0*/  LDG.E R8, desc[UR4][R8.64] ;  /* 0x0000000408087981 */ /* 0x000ea8000c1e1900 */
[----:B------:R-:W2:Y:S01]  /*05f0*/  LDG.E R17, desc[UR4][R4.64+0x4] ;  /* 0x0000040404117981 */ /* 0x000ea2000c1e1900 */
[----:B------:R-:W-:-:S03]  /*0600*/  IMAD.WIDE R12, R3, 0x4, R10 ;  /* 0x00000004030c7825 */ /* 0x000fc600078e020a */
[----:B------:R-:W4:Y:S04]  /*0610*/  LDG.E R22, desc[UR4][R10.64] ;  /* 0x000000040a167981 */ /* 0x000f28000c1e1900 */
[----:B------:R-:W4:Y:S04]  /*0620*/  LDG.E R18, desc[UR4][R4.64+0x8] ;  /* 0x0000080404127981 */ /* 0x000f28000c1e1900 */
[----:B------:R-:W5:Y:S04]  /*0630*/  LDG.E R26, desc[UR4][R4.64+0xc] ;  /* 0x00000c04041a7981 */ /* 0x000f68000c1e1900 */
[----:B------:R-:W5:Y:S01]  /*0640*/  LDG.E R12, desc[UR4][R12.64] ;  /* 0x000000040c0c7981 */ /* 0x000f62000c1e1900 */
[----:B------:R-:W-:Y:S01]  /*0650*/  IADD3 R21, PT, PT, R21, 0x4, RZ ;  /* 0x0000000415157810 */ /* 0x000fe20007ffe0ff */
[----:B---3--:R-:W-:-:S04]  /*0660*/  FFMA R24, R15, R6, R24 ;  /* 0x000000060f187223 */ /* 0x008fc80000000018 */
[----:B--2---:R-:W-:-:S04]  /*0670*/  FFMA R17, R17, R8, R24 ;  /* 0x0000000811117223 */ /* 0x004fc80000000018 */
[----:B----4-:R-:W-:-:S04]  /*0680*/  FFMA R17, R18, R22, R17 ;  /* 0x0000001612117223 */ /* 0x010fc80000000011 */
[----:B-----5:R-:W-:-:S07]  /*0690*/  FFMA R24, R26, R12, R17 ;  /* 0x0000000c1a187223 */ /* 0x020fce0000000011 */
.L_x_7:
[----:B------:R-:W-:Y:S05]  /*06a0*/  @!P0 BRA `(.L_x_4) ;  /* 0x00000000007c8947 */ /* 0x000fea0003800000 */
[----:B------:R-:W-:Y:S01]  /*06b0*/  ISETP.NE.AND P1, PT, R16, 0x1, PT ;  /* 0x000000011000780c */ /* 0x000fe20003f25270 */
[----:B------:R-:W0:Y:S01]  /*06c0*/  LDC.64 R12, c[0x0][0x390] ;  /* 0x0000e400ff0c7b82 */ /* 0x000e220000000a00 */
[----:B------:R-:W-:-:S04]  /*06d0*/  LOP3.LUT R2, R2, 0x1, RZ, 0xc0, !PT ;  /* 0x0000000102027812 */ /* 0x000fc800078ec0ff */
[----:B------:R-:W-:-:S03]  /*06e0*/  ISETP.NE.U32.AND P0, PT, R2, 0x1, PT ;  /* 0x000000010200780c */ /* 0x000fc60003f05070 */
[----:B------:R-:W1:Y:S04]  /*06f0*/  LDC.64 R10, c[0x0][0x398] ;  /* 0x0000e600ff0a7b82 */ /* 0x000e680000000a00 */
[CC--:B------:R-:W-:Y:S02]  /*0700*/  @P1 IADD3 R15, PT, PT, R20.reuse, R21.reuse, RZ ;  /* 0x00000015140f1210 */ /* 0x0c0fe40007ffe0ff */
[----:B------:R-:W-:Y:S02]  /*0710*/  @P1 IADD3 R2, P2, PT, R20, R21, RZ ;  /* 0x0000001514021210 */ /* 0x000fe40007f5e0ff */
[----:B------:R-:W2:Y:S02]  /*0720*/  @P1 LDC.64 R4, c[0x0][0x390] ;  /* 0x0000e400ff041b82 */ /* 0x000ea40000000a00 */
[----:B------:R-:W-:-:S06]  /*0730*/  @P1 IADD3.X R14, PT, PT, RZ, RZ, RZ, P2, !PT ;  /* 0x000000ffff0e1210 */ /* 0x000fcc00017fe4ff */
[----:B------:R-:W3:Y:S01]  /*0740*/  LDC.64 R6, c[0x0][0x390] ;  /* 0x0000e400ff067b82 */ /* 0x000ee20000000a00 */
[----:B0-----:R-:W-:-:S04]  /*0750*/  @P1 IMAD.WIDE.U32 R12, R15, 0x4, R12 ;  /* 0x000000040f0c1825 */ /* 0x001fc800078e000c */
[C---:B------:R-:W-:Y:S01]  /*0760*/  @P1 IMAD R15, R21.reuse, R3, R0 ;  /* 0x00000003150f1224 */ /* 0x040fe200078e0200 */
[----:B------:R-:W-:Y:S01]  /*0770*/  @P1 IADD3 R21, PT, PT, R21, 0x2, RZ ;  /* 0x0000000215151810 */ /* 0x000fe20007ffe0ff */
[----:B------:R-:W4:Y:S01]  /*0780*/  @P1 LDG.E R13, desc[UR4][R12.64] ;  /* 0x000000040c0d1981 */ /* 0x000f22000c1e1900 */
[----:B------:R-:W0:Y:S01]  /*0790*/  LDC.64 R8, c[0x0][0x398] ;  /* 0x0000e600ff087b82 */ /* 0x000e220000000a00 */
[----:B-1----:R-:W-:Y:S01]  /*07a0*/  @P1 IMAD.WIDE R10, R15, 0x4, R10 ;  /* 0x000000040f0a1825 */ /* 0x002fe200078e020a */
[----:B------:R-:W-:Y:S02]  /*07b0*/  @!P0 IADD3 R17, PT, PT, R20, R21, RZ ;  /* 0x0000001514118210 */ /* 0x000fe40007ffe0ff */
[----:B--2---:R-:W-:Y:S01]  /*07c0*/  @P1 LEA R4, P2, R2, R4, 0x2 ;  /* 0x0000000402041211 */ /* 0x004fe200078410ff */
[----:B------:R-:W-:-:S03]  /*07d0*/  @!P0 IMAD R21, R21, R3, R0 ;  /* 0x0000000315158224 */ /* 0x000fc600078e0200 */
[----:B------:R-:W-:Y:S01]  /*07e0*/  @P1 LEA.HI.X R5, R2, R5, R14, 0x2, P2 ;  /* 0x0000000502051211 */ /* 0x000fe200010f140e */
[----:B------:R-:W-:Y:S01]  /*07f0*/  @P1 IMAD.WIDE R14, R3, 0x4, R10 ;  /* 0x00000004030e1825 */ /* 0x000fe200078e020a */
[----:B------:R-:W4:Y:S03]  /*0800*/  @P1 LDG.E R2, desc[UR4][R10.64] ;  /* 0x000000040a021981 */ /* 0x000f26000c1e1900 */
[----:B---3--:R-:W-:Y:S01]  /*0810*/  @!P0 IMAD.WIDE.U32 R6, R17, 0x4, R6 ;  /* 0x0000000411068825 */ /* 0x008fe200078e0006 */
[----:B------:R-:W2:Y:S04]  /*0820*/  @P1 LDG.E R5, desc[UR4][R4.64+0x4] ;  /* 0x0000040404051981 */ /* 0x000ea8000c1e1900 */
[----:B------:R-:W2:Y:S01]  /*0830*/  @P1 LDG.E R14, desc[UR4][R14.64] ;  /* 0x000000040e0e1981 */ /* 0x000ea2000c1e1900 */
[----:B0-----:R-:W-:-:S03]  /*0840*/  @!P0 IMAD.WIDE R8, R21, 0x4, R8 ;  /* 0x0000000415088825 */ /* 0x001fc600078e0208 */
[----:B------:R-:W3:Y:S04]  /*0850*/  @!P0 LDG.E R7, desc[UR4][R6.64] ;  /* 0x0000000406078981 */ /* 0x000ee8000c1e1900 */
[----:B------:R-:W3:Y:S01]  /*0860*/  @!P0 LDG.E R8, desc[UR4][R8.64] ;  /* 0x0000000408088981 */ /* 0x000ee2000c1e1900 */
[----:B----4-:R-:W-:-:S04]  /*0870*/  @P1 FFMA R2, R13, R2, R24 ;  /* 0x000000020d021223 */ /* 0x010fc80000000018 */
[----:B--2---:R-:W-:-:S04]  /*0880*/  @P1 FFMA R24, R5, R14, R2 ;  /* 0x0000000e05181223 */ /* 0x004fc80000000002 */
[----:B---3--:R-:W-:-:S07]  /*0890*/  @!P0 FFMA R24, R7, R8, R24 ;  /* 0x0000000807188223 */ /* 0x008fce0000000018 */
.L_x_4:
[----:B------:R-:W0:Y:S01]  /*08a0*/  LDC.64 R4, c[0x0][0x3a0] ;  /* 0x0000e800ff047b82 */ /* 0x000e220000000a00 */
[----:B------:R-:W-:Y:S01]  /*08b0*/  IMAD R19, R19, R3, R0 ;  /* 0x0000000313137224 */ /* 0x000fe200078e0200 */
        /* <DEDUP_REMOVED lines=9> */
.L_x_8:
        /* <DEDUP_REMOVED lines=11> */
.L_x_10:


//--------------------- .nv.shared._Z10gemm_tilediiiPKfS0_S0_Pfff --------------------------
	.section	.nv.shared._Z10gemm_tilediiiPKfS0_S0_Pfff,"aw",@nobits
	.sectionflags	@""
	.align	4
.nv.shared._Z10gemm_tilediiiPKfS0_S0_Pfff:
	.zero		3072


//--------------------- .nv.shared.reserved.0     --------------------------
	.section	.nv.shared.reserved.0,"aw",@nobits
	.weak		__nv_reservedSMEM_offset_0_alias
	.size		__nv_reservedSMEM_offset_0_alias, 0, 64
	.other		__nv_reservedSMEM_offset_0_alias,@"STO_CUDA_RESERVED_SHARED STV_DEFAULT"
__nv_reservedSMEM_offset_0_alias:
	.zero		0
	.zero		64


//--------------------- .nv.constant0._Z10gemm_tilediiiPKfS0_S0_Pfff --------------------------
	.section	.nv.constant0._Z10gemm_tilediiiPKfS0_S0_Pfff,"a",@progbits
	.sectionflags	@""
	.align	4
.nv.constant0._Z10gemm_tilediiiPKfS0_S0_Pfff:
	.zero		952


//--------------------- .nv.constant0._Z10gemm_naiveiiiPKfS0_S0_Pfff --------------------------
	.section	.nv.constant0._Z10gemm_naiveiiiPKfS0_S0_Pfff,"a",@progbits
	.sectionflags	@""
	.align	4
.nv.constant0._Z10gemm_naiveiiiPKfS0_S0_Pfff:
	.zero		952


//--------------------- SYMBOLS --------------------------

	.type		.nv.reservedSmem.offset0,@object
	.size		.nv.reservedSmem.offset0,0x4
	.type		.nv.reservedSmem.cap,@object
	.size		.nv.reservedSmem.cap,0x4
